	.target	sm_90a

	.elftype	@"ET_EXEC"


//--------------------- .note.nv.tkinfo           --------------------------
	.section	.note.nv.tkinfo,"",@"SHT_NOTE"
	.sectionflags	@"SHF_NOTE_NV_TKINFO"
	.tkinfo
        /*0018*/ 	.word	0x00000002
        /*0030*/ 	.string	""
        /*0030*/ 	.string	"ptxas"
        /*0030*/ 	.string	"Cuda compilation tools, release 13.0, V13.0.88"
        /*0030*/ 	.string	"Build cuda_13.0.r13.0/compiler.36424714_0"
        /*0030*/ 	.string	"-v  -suppress-debug-info  -lineinfo  -arch sm_90a "



//--------------------- .note.nv.cuinfo           --------------------------
	.section	.note.nv.cuinfo,"",@"SHT_NOTE"
	.sectionflags	@"SHF_NOTE_NV_CUINFO"
        /*0018*/ 	.short	0x0002
        /*001a*/ 	.short	0x005a
        /*001c*/ 	.short	0x0082
	.zero		2


//--------------------- .nv.info                  --------------------------
	.section	.nv.info,"",@"SHT_CUDA_INFO"
	.align	4


	//----- nvinfo : EIATTR_REGCOUNT
	.align		4
        /*0000*/ 	.byte	0x04, 0x2f
        /*0002*/ 	.short	(.L_2 - .L_1)
	.align		4
.L_1:
        /*0004*/ 	.word	index@(attn_fwd)
        /*0008*/ 	.word	0x0000002b


	//----- nvinfo : EIATTR_FRAME_SIZE
	.align		4
.L_2:
        /*000c*/ 	.byte	0x04, 0x11
        /*000e*/ 	.short	(.L_4 - .L_3)
	.align		4
.L_3:
        /*0010*/ 	.word	index@(attn_fwd)
        /*0014*/ 	.word	0x00000000


	//----- nvinfo : EIATTR_MIN_STACK_SIZE
	.align		4
.L_4:
        /*0018*/ 	.byte	0x04, 0x12
        /*001a*/ 	.short	(.L_6 - .L_5)
	.align		4
.L_5:
        /*001c*/ 	.word	index@(attn_fwd)
        /*0020*/ 	.word	0x00000000
.L_6:


//--------------------- .nv.compat                --------------------------
	.section	.nv.compat,"",@"SHT_CUDA_COMPAT_INFO"
	.align	4
        /*0000*/ 	.byte	0x02, 0x09, 0x01, 0x00, 0x02, 0x02, 0x04, 0x00, 0x02, 0x05, 0x05, 0x00, 0x03, 0x07, 0x01, 0x01
        /*0010*/ 	.byte	0x02, 0x03, 0x00, 0x00, 0x02, 0x06, 0x01, 0x00, 0x04, 0x0b, 0x08, 0x00, 0x00, 0x00, 0x00, 0x00
        /*0020*/ 	.byte	0x00, 0x00, 0x00, 0x00


//--------------------- .nv.info.attn_fwd         --------------------------
	.section	.nv.info.attn_fwd,"",@"SHT_CUDA_INFO"
	.sectionflags	@""
	.align	4


	//----- nvinfo : EIATTR_CUDA_API_VERSION
	.align		4
        /*0000*/ 	.byte	0x04, 0x37
        /*0002*/ 	.short	(.L_8 - .L_7)
.L_7:
        /*0004*/ 	.word	0x00000082


	//----- nvinfo : EIATTR_KPARAM_INFO
	.align		4
.L_8:
        /*0008*/ 	.byte	0x04, 0x17
        /*000a*/ 	.short	(.L_10 - .L_9)
.L_9:
        /*000c*/ 	.word	0x00000000
        /*0010*/ 	.short	0x0019
        /*0012*/ 	.short	0x0080
        /*0014*/ 	.byte	0x00, 0xf4, 0x21, 0x00


	//----- nvinfo : EIATTR_KPARAM_INFO
	.align		4
.L_10:
        /*0018*/ 	.byte	0x04, 0x17
        /*001a*/ 	.short	(.L_12 - .L_11)
.L_11:
        /*001c*/ 	.word	0x00000000
        /*0020*/ 	.short	0x0018
        /*0022*/ 	.short	0x0078
        /*0024*/ 	.byte	0x00, 0xf4, 0x21, 0x00


	//----- nvinfo : EIATTR_KPARAM_INFO
	.align		4
.L_12:
        /*0028*/ 	.byte	0x04, 0x17
        /*002a*/ 	.short	(.L_14 - .L_13)
.L_13:
        /*002c*/ 	.word	0x00000000
        /*0030*/ 	.short	0x0017
        /*0032*/ 	.short	0x0070
        /*0034*/ 	.byte	0x00, 0xf0, 0x11, 0x00


	//----- nvinfo : EIATTR_KPARAM_INFO
	.align		4
.L_14:
        /*0038*/ 	.byte	0x04, 0x17
        /*003a*/ 	.short	(.L_16 - .L_15)
.L_15:
        /*003c*/ 	.word	0x00000000
        /*0040*/ 	.short	0x0016
        /*0042*/ 	.short	0x006c
        /*0044*/ 	.byte	0x00, 0xf0, 0x11, 0x00


	//----- nvinfo : EIATTR_KPARAM_INFO
	.align		4
.L_16:
        /*0048*/ 	.byte	0x04, 0x17
        /*004a*/ 	.short	(.L_18 - .L_17)
.L_17:
        /*004c*/ 	.word	0x00000000
        /*0050*/ 	.short	0x0015
        /*0052*/ 	.short	0x0068
        /*0054*/ 	.byte	0x00, 0xf0, 0x11, 0x00


	//----- nvinfo : EIATTR_KPARAM_INFO
	.align		4
.L_18:
        /*0058*/ 	.byte	0x04, 0x17
        /*005a*/ 	.short	(.L_20 - .L_19)
.L_19:
        /*005c*/ 	.word	0x00000000
        /*0060*/ 	.short	0x0014
        /*0062*/ 	.short	0x0064
        /*0064*/ 	.byte	0x00, 0xf0, 0x11, 0x00


	//----- nvinfo : EIATTR_KPARAM_INFO
	.align		4
.L_20:
        /*0068*/ 	.byte	0x04, 0x17
        /*006a*/ 	.short	(.L_22 - .L_21)
.L_21:
        /*006c*/ 	.word	0x00000000
        /*0070*/ 	.short	0x0013
        /*0072*/ 	.short	0x0060
        /*0074*/ 	.byte	0x00, 0xf0, 0x11, 0x00


	//----- nvinfo : EIATTR_KPARAM_INFO
	.align		4
.L_22:
        /*0078*/ 	.byte	0x04, 0x17
        /*007a*/ 	.short	(.L_24 - .L_23)
.L_23:
        /*007c*/ 	.word	0x00000000
        /*0080*/ 	.short	0x0012
        /*0082*/ 	.short	0x005c
        /*0084*/ 	.byte	0x00, 0xf0, 0x11, 0x00


	//----- nvinfo : EIATTR_KPARAM_INFO
	.align		4
.L_24:
        /*0088*/ 	.byte	0x04, 0x17
        /*008a*/ 	.short	(.L_26 - .L_25)
.L_25:
        /*008c*/ 	.word	0x00000000
        /*0090*/ 	.short	0x0011
        /*0092*/ 	.short	0x0058
        /*0094*/ 	.byte	0x00, 0xf0, 0x11, 0x00


	//----- nvinfo : EIATTR_KPARAM_INFO
	.align		4
.L_26:
        /*0098*/ 	.byte	0x04, 0x17
        /*009a*/ 	.short	(.L_28 - .L_27)
.L_27:
        /*009c*/ 	.word	0x00000000
        /*00a0*/ 	.short	0x0010
        /*00a2*/ 	.short	0x0054
        /*00a4*/ 	.byte	0x00, 0xf0, 0x11, 0x00


	//----- nvinfo : EIATTR_KPARAM_INFO
	.align		4
.L_28:
        /*00a8*/ 	.byte	0x04, 0x17
        /*00aa*/ 	.short	(.L_30 - .L_29)
.L_29:
        /*00ac*/ 	.word	0x00000000
        /*00b0*/ 	.short	0x000f
        /*00b2*/ 	.short	0x0050
        /*00b4*/ 	.byte	0x00, 0xf0, 0x11, 0x00


	//----- nvinfo : EIATTR_KPARAM_INFO
	.align		4
.L_30:
        /*00b8*/ 	.byte	0x04, 0x17
        /*00ba*/ 	.short	(.L_32 - .L_31)
.L_31:
        /*00bc*/ 	.word	0x00000000
        /*00c0*/ 	.short	0x000e
        /*00c2*/ 	.short	0x004c
        /*00c4*/ 	.byte	0x00, 0xf0, 0x11, 0x00


	//----- nvinfo : EIATTR_KPARAM_INFO
	.align		4
.L_32:
        /*00c8*/ 	.byte	0x04, 0x17
        /*00ca*/ 	.short	(.L_34 - .L_33)
.L_33:
        /*00cc*/ 	.word	0x00000000
        /*00d0*/ 	.short	0x000d
        /*00d2*/ 	.short	0x0048
        /*00d4*/ 	.byte	0x00, 0xf0, 0x11, 0x00


	//----- nvinfo : EIATTR_KPARAM_INFO
	.align		4
.L_34:
        /*00d8*/ 	.byte	0x04, 0x17
        /*00da*/ 	.short	(.L_36 - .L_35)
.L_35:
        /*00dc*/ 	.word	0x00000000
        /*00e0*/ 	.short	0x000c
        /*00e2*/ 	.short	0x0044
        /*00e4*/ 	.byte	0x00, 0xf0, 0x11, 0x00


	//----- nvinfo : EIATTR_KPARAM_INFO
	.align		4
.L_36:
        /*00e8*/ 	.byte	0x04, 0x17
        /*00ea*/ 	.short	(.L_38 - .L_37)
.L_37:
        /*00ec*/ 	.word	0x00000000
        /*00f0*/ 	.short	0x000b
        /*00f2*/ 	.short	0x0040
        /*00f4*/ 	.byte	0x00, 0xf0, 0x11, 0x00


	//----- nvinfo : EIATTR_KPARAM_INFO
	.align		4
.L_38:
        /*00f8*/ 	.byte	0x04, 0x17
        /*00fa*/ 	.short	(.L_40 - .L_39)
.L_39:
        /*00fc*/ 	.word	0x00000000
        /*0100*/ 	.short	0x000a
        /*0102*/ 	.short	0x003c
        /*0104*/ 	.byte	0x00, 0xf0, 0x11, 0x00


	//----- nvinfo : EIATTR_KPARAM_INFO
	.align		4
.L_40:
        /*0108*/ 	.byte	0x04, 0x17
        /*010a*/ 	.short	(.L_42 - .L_41)
.L_41:
        /*010c*/ 	.word	0x00000000
        /*0110*/ 	.short	0x0009
        /*0112*/ 	.short	0x0038
        /*0114*/ 	.byte	0x00, 0xf0, 0x11, 0x00


	//----- nvinfo : EIATTR_KPARAM_INFO
	.align		4
.L_42:
        /*0118*/ 	.byte	0x04, 0x17
        /*011a*/ 	.short	(.L_44 - .L_43)
.L_43:
        /*011c*/ 	.word	0x00000000
        /*0120*/ 	.short	0x0008
        /*0122*/ 	.short	0x0034
        /*0124*/ 	.byte	0x00, 0xf0, 0x11, 0x00


	//----- nvinfo : EIATTR_KPARAM_INFO
	.align		4
.L_44:
        /*0128*/ 	.byte	0x04, 0x17
        /*012a*/ 	.short	(.L_46 - .L_45)
.L_45:
        /*012c*/ 	.word	0x00000000
        /*0130*/ 	.short	0x0007
        /*0132*/ 	.short	0x0030
        /*0134*/ 	.byte	0x00, 0xf0, 0x11, 0x00


	//----- nvinfo : EIATTR_KPARAM_INFO
	.align		4
.L_46:
        /*0138*/ 	.byte	0x04, 0x17
        /*013a*/ 	.short	(.L_48 - .L_47)
.L_47:
        /*013c*/ 	.word	0x00000000
        /*0140*/ 	.short	0x0006
        /*0142*/ 	.short	0x002c
        /*0144*/ 	.byte	0x00, 0xf0, 0x11, 0x00


	//----- nvinfo : EIATTR_KPARAM_INFO
	.align		4
.L_48:
        /*0148*/ 	.byte	0x04, 0x17
        /*014a*/ 	.short	(.L_50 - .L_49)
.L_49:
        /*014c*/ 	.word	0x00000000
        /*0150*/ 	.short	0x0005
        /*0152*/ 	.short	0x0028
        /*0154*/ 	.byte	0x00, 0xf0, 0x11, 0x00


	//----- nvinfo : EIATTR_KPARAM_INFO
	.align		4
.L_50:
        /*0158*/ 	.byte	0x04, 0x17
        /*015a*/ 	.short	(.L_52 - .L_51)
.L_51:
        /*015c*/ 	.word	0x00000000
        /*0160*/ 	.short	0x0004
        /*0162*/ 	.short	0x0020
        /*0164*/ 	.byte	0x00, 0xf4, 0x21, 0x00


	//----- nvinfo : EIATTR_KPARAM_INFO
	.align		4
.L_52:
        /*0168*/ 	.byte	0x04, 0x17
        /*016a*/ 	.short	(.L_54 - .L_53)
.L_53:
        /*016c*/ 	.word	0x00000000
        /*0170*/ 	.short	0x0003
        /*0172*/ 	.short	0x0018
        /*0174*/ 	.byte	0x00, 0xf4, 0x21, 0x00


	//----- nvinfo : EIATTR_KPARAM_INFO
	.align		4
.L_54:
        /*0178*/ 	.byte	0x04, 0x17
        /*017a*/ 	.short	(.L_56 - .L_55)
.L_55:
        /*017c*/ 	.word	0x00000000
        /*0180*/ 	.short	0x0002
        /*0182*/ 	.short	0x0010
        /*0184*/ 	.byte	0x00, 0xf4, 0x21, 0x00


	//----- nvinfo : EIATTR_KPARAM_INFO
	.align		4
.L_56:
        /*0188*/ 	.byte	0x04, 0x17
        /*018a*/ 	.short	(.L_58 - .L_57)
.L_57:
        /*018c*/ 	.word	0x00000000
        /*0190*/ 	.short	0x0001
        /*0192*/ 	.short	0x0008
        /*0194*/ 	.byte	0x00, 0xf4, 0x21, 0x00


	//----- nvinfo : EIATTR_KPARAM_INFO
	.align		4
.L_58:
        /*0198*/ 	.byte	0x04, 0x17
        /*019a*/ 	.short	(.L_60 - .L_59)
.L_59:
        /*019c*/ 	.word	0x00000000
        /*01a0*/ 	.short	0x0000
        /*01a2*/ 	.short	0x0000
        /*01a4*/ 	.byte	0x00, 0xf4, 0x21, 0x00


	//----- nvinfo : EIATTR_SPARSE_MMA_MASK
	.align		4
.L_60:
        /*01a8*/ 	.byte	0x03, 0x50
        /*01aa*/ 	.short	0x0000


	//----- nvinfo : EIATTR_MAXREG_COUNT
	.align		4
        /*01ac*/ 	.byte	0x03, 0x1b
        /*01ae*/ 	.short	0x00ff


	//----- nvinfo : EIATTR_NUM_BARRIERS
	.align		4
        /*01b0*/ 	.byte	0x02, 0x4c
        /*01b2*/ 	.byte	0x01
	.zero		1


	//----- nvinfo : EIATTR_MERCURY_ISA_VERSION
	.align		4
        /*01b4*/ 	.byte	0x03, 0x5f
        /*01b6*/ 	.short	0x0101


	//----- nvinfo : EIATTR_COOP_GROUP_MASK_REGIDS
	.align		4
        /*01b8*/ 	.byte	0x04, 0x29
        /*01ba*/ 	.short	(.L_62 - .L_61)


	//   ....[0]....
.L_61:
        /*01bc*/ 	.word	0xffffffff


	//   ....[1]....
        /*01c0*/ 	.word	0xffffffff


	//   ....[2]....
        /*01c4*/ 	.word	0xffffffff


	//   ....[3]....
        /*01c8*/ 	.word	0xffffffff


	//   ....[4]....
        /*01cc*/ 	.word	0xffffffff


	//   ....[5]....
        /*01d0*/ 	.word	0xffffffff


	//   ....[6]....
        /*01d4*/ 	.word	0xffffffff


	//   ....[7]....
        /*01d8*/ 	.word	0xffffffff


	//----- nvinfo : EIATTR_COOP_GROUP_INSTR_OFFSETS
	.align		4
.L_62:
        /*01dc*/ 	.byte	0x04, 0x28
        /*01de*/ 	.short	(.L_64 - .L_63)


	//   ....[0]....
.L_63:
        /*01e0*/ 	.word	0x00000b20


	//   ....[1]....
        /*01e4*/ 	.word	0x00000b40


	//   ....[2]....
        /*01e8*/ 	.word	0x00000c50


	//   ....[3]....
        /*01ec*/ 	.word	0x00000c80


	//   ....[4]....
        /*01f0*/ 	.word	0x00000e10


	//   ....[5]....
        /*01f4*/ 	.word	0x00000ea0


	//   ....[6]....
        /*01f8*/ 	.word	0x00000fa0


	//   ....[7]....
        /*01fc*/ 	.word	0x00001000


	//----- nvinfo : EIATTR_EXIT_INSTR_OFFSETS
	.align		4
.L_64:
        /*0200*/ 	.byte	0x04, 0x1c
        /*0202*/ 	.short	(.L_66 - .L_65)


	//   ....[0]....
.L_65:
        /*0204*/ 	.word	0x00001c30


	//   ....[1]....
        /*0208*/ 	.word	0x00001c60


	//----- nvinfo : EIATTR_REQNTID
	.align		4
.L_66:
        /*020c*/ 	.byte	0x04, 0x10
        /*020e*/ 	.short	(.L_68 - .L_67)
.L_67:
        /*0210*/ 	.word	0x00000080
        /*0214*/ 	.word	0x00000001
        /*0218*/ 	.word	0x00000001


	//----- nvinfo : EIATTR_CBANK_PARAM_SIZE
	.align		4
.L_68:
        /*021c*/ 	.byte	0x03, 0x19
        /*021e*/ 	.short	0x0088


	//----- nvinfo : EIATTR_PARAM_CBANK
	.align		4
        /*0220*/ 	.byte	0x04, 0x0a
        /*0222*/ 	.short	(.L_70 - .L_69)
	.align		4
.L_69:
        /*0224*/ 	.word	index@(.nv.constant0.attn_fwd)
        /*0228*/ 	.short	0x0210
        /*022a*/ 	.short	0x0088


	//----- nvinfo : EIATTR_SW_WAR
	.align		4
.L_70:
        /*022c*/ 	.byte	0x04, 0x36
        /*022e*/ 	.short	(.L_72 - .L_71)
.L_71:
        /*0230*/ 	.word	0x00000008
.L_72:


//--------------------- .nv.callgraph             --------------------------
	.section	.nv.callgraph,"",@"SHT_CUDA_CALLGRAPH"
	.align	4
	.sectionentsize	8
	.align		4
        /*0000*/ 	.word	0x00000000
	.align		4
        /*0004*/ 	.word	0xffffffff
	.align		4
        /*0008*/ 	.word	0x00000000
	.align		4
        /*000c*/ 	.word	0xfffffffe
	.align		4
        /*0010*/ 	.word	0x00000000
	.align		4
        /*0014*/ 	.word	0xfffffffd
	.align		4
        /*0018*/ 	.word	0x00000000
	.align		4
        /*001c*/ 	.word	0xfffffffc


//--------------------- .nv.constant4             --------------------------
	.section	.nv.constant4,"a",@progbits
	.align	8
	.align		8
.nv.constant4:
        /*0000*/ 	.dword	_$_str


//--------------------- .text.attn_fwd            --------------------------
	.section	.text.attn_fwd,"ax",@progbits
	.align	128
        .global         attn_fwd
        .type           attn_fwd,@function
        .size           attn_fwd,(.L_x_3 - attn_fwd)
        .other          attn_fwd,@"STO_CUDA_ENTRY STV_DEFAULT"
attn_fwd:
.text.attn_fwd:
[----:B------:R-:W-:Y:S01]  /*0000*/  LDC R1, c[0x0][0x28] ;  /* 0x00000a00ff017b82 */ /* 0x000fe20000000800 */
[----:B------:R-:W0:Y:S07]  /*0010*/  S2R R2, SR_TID.X ;  /* 0x0000000000027919 */ /* 0x000e2e0000002100 */
[----:B------:R-:W1:Y:S01]  /*0020*/  LDC R5, c[0x0][0x248] ;  /* 0x00009200ff057b82 */ /* 0x000e620000000800 */
[----:B------:R-:W-:Y:S01]  /*0030*/  ULDC.64 UR4, c[0x0][0x240] ;  /* 0x0000900000047ab9 */ /* 0x000fe20000000a00 */
[----:B------:R-:W-:Y:S01]  /*0040*/  ULDC.64 UR18, c[0x0][0x208] ;  /* 0x0000820000127ab9 */ /* 0x000fe20000000a00 */
[----:B------:R-:W2:Y:S01]  /*0050*/  S2R R0, SR_CTAID.X ;  /* 0x0000000000007919 */ /* 0x000ea20000002500 */
[----:B------:R-:W-:-:S04]  /*0060*/  ULDC UR20, c[0x0][0x280] ;  /* 0x0000a00000147ab9 */ /* 0x000fc80000000800 */
[----:B------:R-:W3:Y:S08]  /*0070*/  S2UR UR13, SR_CTAID.Y ;  /* 0x00000000000d79c3 */ /* 0x000ef00000002600 */
[----:B------:R-:W4:Y:S01]  /*0080*/  LDC.64 R22, c[0x0][0x210] ;  /* 0x00008400ff167b82 */ /* 0x000f220000000a00 */
[----:B0-----:R-:W-:Y:S01]  /*0090*/  SHF.R.U32.HI R6, RZ, 0x6, R2 ;  /* 0x00000006ff067819 */ /* 0x001fe20000011602 */
[----:B---3--:R-:W-:Y:S01]  /*00a0*/  UIMAD UR4, UR13, UR4, URZ ;  /* 0x000000040d0472a4 */ /* 0x008fe2000f8e023f */
[----:B------:R-:W-:-:S02]  /*00b0*/  LOP3.LUT R3, R2, 0x3f, RZ, 0xc0, !PT ;  /* 0x0000003f02037812 */ /* 0x000fc400078ec0ff */
[----:B------:R-:W-:Y:S01]  /*00c0*/  SGXT.U32 R6, R6, 0x1 ;  /* 0x000000010606781a */ /* 0x000fe20000000000 */
[----:B------:R-:W-:Y:S02]  /*00d0*/  USHF.L.U32 UR6, UR4, 0x1, URZ ;  /* 0x0000000104067899 */ /* 0x000fe4000800063f */
[----:B--2---:R-:W-:Y:S02]  /*00e0*/  IMAD R0, R0, 0x40, R3 ;  /* 0x0000004000007824 */ /* 0x004fe400078e0203 */
[----:B-1----:R-:W-:Y:S02]  /*00f0*/  IMAD R6, R6, R5, RZ ;  /* 0x0000000506067224 */ /* 0x002fe400078e02ff */
[----:B------:R-:W-:Y:S01]  /*0100*/  IMAD R4, R0, UR5, RZ ;  /* 0x0000000500047c24 */ /* 0x000fe2000f8e02ff */
[----:B------:R-:W-:Y:S02]  /*0110*/  UIMAD.WIDE UR4, UR4, 0x2, URZ ;  /* 0x00000002040478a5 */ /* 0x000fe4000f8e023f */
[----:B------:R-:W-:Y:S01]  /*0120*/  LEA R8, R5, R6, 0x1 ;  /* 0x0000000605087211 */ /* 0x000fe200078e08ff */
[----:B------:R-:W-:-:S02]  /*0130*/  IMAD.SHL.U32 R7, R4, 0x2, RZ ;  /* 0x0000000204077824 */ /* 0x000fc400078e00ff */
[----:B------:R-:W-:-:S03]  /*0140*/  IMAD.HI R4, R4, 0x2, RZ ;  /* 0x0000000204047827 */ /* 0x000fc600078e02ff */
[----:B----4-:R-:W-:Y:S01]  /*0150*/  IADD3 R21, P0, P1, R7, UR6, R22 ;  /* 0x0000000607157c10 */ /* 0x010fe2000f91e016 */
[----:B------:R-:W-:-:S03]  /*0160*/  IMAD R12, R5, 0x2, R8 ;  /* 0x00000002050c7824 */ /* 0x000fc600078e0208 */
[----:B------:R-:W-:Y:S01]  /*0170*/  IADD3.X R23, R4, UR5, R23, P0, P1 ;  /* 0x0000000504177c10 */ /* 0x000fe200087e2417 */
[C---:B------:R-:W-:Y:S01]  /*0180*/  IMAD R18, R5.reuse, 0x2, R12 ;  /* 0x0000000205127824 */ /* 0x040fe200078e020c */
[-C--:B------:R-:W-:Y:S02]  /*0190*/  LEA R10, P0, R6, R21.reuse, 0x1 ;  /* 0x00000015060a7211 */ /* 0x080fe400078008ff */
[----:B------:R-:W-:Y:S02]  /*01a0*/  LEA R14, P1, R8, R21, 0x1 ;  /* 0x00000015080e7211 */ /* 0x000fe400078208ff */
[C---:B------:R-:W-:Y:S02]  /*01b0*/  LEA R4, R5.reuse, R18, 0x1 ;  /* 0x0000001205047211 */ /* 0x040fe400078e08ff */
[----:B------:R-:W-:Y:S02]  /*01c0*/  LEA.HI.X.SX32 R11, R6, R23, 0x1, P0 ;  /* 0x00000017060b7211 */ /* 0x000fe400000f0eff */
[----:B------:R-:W-:Y:S01]  /*01d0*/  LEA R16, P0, R12, R21, 0x1 ;  /* 0x000000150c107211 */ /* 0x000fe200078008ff */
[----:B------:R-:W-:Y:S01]  /*01e0*/  IMAD R20, R5, 0x2, R4 ;  /* 0x0000000205147824 */ /* 0x000fe200078e0204 */
[-C--:B------:R-:W-:Y:S01]  /*01f0*/  LEA.HI.X.SX32 R15, R8, R23.reuse, 0x1, P1 ;  /* 0x00000017080f7211 */ /* 0x080fe200008f0eff */
[----:B------:R0:W2:Y:S01]  /*0200*/  LDG.E.U16 R10, desc[UR18][R10.64] ;  /* 0x000000120a0a7981 */ /* 0x0000a2000c1e1500 */
[----:B------:R-:W-:-:S02]  /*0210*/  LEA.HI.X.SX32 R17, R12, R23, 0x1, P0 ;  /* 0x000000170c117211 */ /* 0x000fc400000f0eff */
[C---:B------:R-:W-:Y:S01]  /*0220*/  LEA R22, R5.reuse, R20, 0x1 ;  /* 0x0000001405167211 */ /* 0x040fe200078e08ff */
[----:B------:R1:W3:Y:S01]  /*0230*/  LDG.E.U16 R19, desc[UR18][R14.64] ;  /* 0x000000120e137981 */ /* 0x0002e2000c1e1500 */
[-C--:B------:R-:W-:Y:S02]  /*0240*/  LEA R6, P0, R4, R21.reuse, 0x1 ;  /* 0x0000001504067211 */ /* 0x080fe400078008ff */
[----:B------:R-:W-:Y:S01]  /*0250*/  LEA R12, P1, R20, R21, 0x1 ;  /* 0x00000015140c7211 */ /* 0x000fe200078208ff */
[----:B------:R-:W4:Y:S01]  /*0260*/  LDG.E.U16 R17, desc[UR18][R16.64] ;  /* 0x0000001210117981 */ /* 0x000f22000c1e1500 */
[----:B0-----:R-:W-:Y:S01]  /*0270*/  IMAD R11, R5, 0x2, R22 ;  /* 0x00000002050b7824 */ /* 0x001fe200078e0216 */
[----:B------:R-:W-:Y:S02]  /*0280*/  LEA.HI.X.SX32 R7, R4, R23, 0x1, P0 ;  /* 0x0000001704077211 */ /* 0x000fe400000f0eff */
[----:B------:R-:W-:Y:S02]  /*0290*/  LEA R8, P2, R22, R21, 0x1 ;  /* 0x0000001516087211 */ /* 0x000fe400078408ff */
[----:B------:R-:W-:Y:S01]  /*02a0*/  LEA.HI.X.SX32 R13, R20, R23, 0x1, P1 ;  /* 0x00000017140d7211 */ /* 0x000fe200008f0eff */
[----:B------:R-:W5:Y:S01]  /*02b0*/  LDG.E.U16 R6, desc[UR18][R6.64] ;  /* 0x0000001206067981 */ /* 0x000f62000c1e1500 */
[----:B------:R-:W-:-:S02]  /*02c0*/  LEA R4, P0, R18, R21, 0x1 ;  /* 0x0000001512047211 */ /* 0x000fc400078008ff */
[C---:B-1----:R-:W-:Y:S01]  /*02d0*/  LEA R14, P1, R11.reuse, R21, 0x1 ;  /* 0x000000150b0e7211 */ /* 0x042fe200078208ff */
[----:B------:R0:W4:Y:S01]  /*02e0*/  LDG.E.U16 R16, desc[UR18][R12.64] ;  /* 0x000000120c107981 */ /* 0x000122000c1e1500 */
[-C--:B------:R-:W-:Y:S02]  /*02f0*/  LEA.HI.X.SX32 R9, R22, R23.reuse, 0x1, P2 ;  /* 0x0000001716097211 */ /* 0x080fe400010f0eff */
[-C--:B------:R-:W-:Y:S02]  /*0300*/  LEA.HI.X.SX32 R5, R18, R23.reuse, 0x1, P0 ;  /* 0x0000001712057211 */ /* 0x080fe400000f0eff */
[----:B------:R-:W-:Y:S01]  /*0310*/  LEA.HI.X.SX32 R15, R11, R23, 0x1, P1 ;  /* 0x000000170b0f7211 */ /* 0x000fe200008f0eff */
[----:B------:R-:W4:Y:S04]  /*0320*/  LDG.E.U16 R8, desc[UR18][R8.64] ;  /* 0x0000001208087981 */ /* 0x000f28000c1e1500 */
[----:B------:R1:W4:Y:S04]  /*0330*/  LDG.E.U16 R4, desc[UR18][R4.64] ;  /* 0x0000001204047981 */ /* 0x000328000c1e1500 */
[----:B------:R1:W4:Y:S01]  /*0340*/  LDG.E.U16 R14, desc[UR18][R14.64] ;  /* 0x000000120e0e7981 */ /* 0x000322000c1e1500 */
[----:B------:R-:W1:Y:S01]  /*0350*/  S2UR UR12, SR_CgaCtaId ;  /* 0x00000000000c79c3 */ /* 0x000e620000008800 */
[----:B------:R-:W-:Y:S01]  /*0360*/  SHF.R.S32.HI R11, RZ, 0x6, R2 ;  /* 0x00000006ff0b7819 */ /* 0x000fe20000011402 */
[----:B------:R-:W-:Y:S01]  /*0370*/  UISETP.GE.AND UP0, UPT, UR20, 0x1, UPT ;  /* 0x000000011400788c */ /* 0x000fe2000bf06270 */
[----:B------:R-:W-:Y:S01]  /*0380*/  SHF.L.U32 R18, R3, 0x1, RZ ;  /* 0x0000000103127819 */ /* 0x000fe200000006ff */
[----:B------:R-:W-:Y:S01]  /*0390*/  UMOV UR4, 0x400 ;  /* 0x0000040000047882 */ /* 0x000fe20000000000 */
[----:B------:R-:W-:-:S03]  /*03a0*/  SGXT R3, R11, 0x1 ;  /* 0x000000010b03781a */ /* 0x000fc60000000200 */
[----:B------:R-:W-:Y:S02]  /*03b0*/  PLOP3.LUT P0, PT, PT, PT, UP0, 0x80, 0x0 ;  /* 0x000000000000781c */ /* 0x000fe40003f0f008 */
[----:B0-----:R-:W-:-:S04]  /*03c0*/  LOP3.LUT R13, R18, 0x90, R3, 0x78, !PT ;  /* 0x00000090120d7812 */ /* 0x001fc800078e7803 */
[C---:B------:R-:W-:Y:S02]  /*03d0*/  LOP3.LUT R3, R13.reuse, 0x20, RZ, 0x3c, !PT ;  /* 0x000000200d037812 */ /* 0x040fe400078e3cff */
[C---:B-1----:R-:W-:Y:S01]  /*03e0*/  LOP3.LUT R5, R13.reuse, 0x40, RZ, 0x3c, !PT ;  /* 0x000000400d057812 */ /* 0x042fe200078e3cff */
[----:B------:R-:W-:Y:S01]  /*03f0*/  ULEA UR12, UR12, UR4, 0x18 ;  /* 0x000000040c0c7291 */ /* 0x000fe2000f8ec03f */
[----:B------:R-:W-:Y:S01]  /*0400*/  LOP3.LUT R7, R13, 0x60, RZ, 0x3c, !PT ;  /* 0x000000600d077812 */ /* 0x000fe200078e3cff */
[----:B------:R-:W-:Y:S01]  /*0410*/  IMAD.MOV.U32 R15, RZ, RZ, -0x800000 ;  /* 0xff800000ff0f7424 */ /* 0x000fe200078e00ff */
[----:B------:R-:W-:Y:S01]  /*0420*/  MOV R12, 0x3f800000 ;  /* 0x3f800000000c7802 */ /* 0x000fe20000000f00 */
[----:B------:R-:W-:Y:S01]  /*0430*/  IMAD.MOV.U32 R11, RZ, RZ, 0x3f800000 ;  /* 0x3f800000ff0b7424 */ /* 0x000fe200078e00ff */
[----:B------:R-:W-:Y:S02]  /*0440*/  CS2R R32, SRZ ;  /* 0x0000000000207805 */ /* 0x000fe4000001ff00 */
[----:B------:R-:W-:-:S02]  /*0450*/  CS2R R34, SRZ ;  /* 0x0000000000227805 */ /* 0x000fc4000001ff00 */
[----:B------:R-:W-:Y:S02]  /*0460*/  CS2R R36, SRZ ;  /* 0x0000000000247805 */ /* 0x000fe4000001ff00 */
[----:B------:R-:W-:Y:S01]  /*0470*/  CS2R R38, SRZ ;  /* 0x0000000000267805 */ /* 0x000fe2000001ff00 */
[----:B--2---:R-:W-:Y:S04]  /*0480*/  STS.U16 [R13+UR12], R10 ;  /* 0x0000000a0d007988 */ /* 0x004fe8000800040c */
[----:B-----5:R-:W-:Y:S04]  /*0490*/  STS.U16 [R13+UR12+0x400], R6 ;  /* 0x000400060d007988 */ /* 0x020fe8000800040c */
[----:B---3--:R-:W-:Y:S04]  /*04a0*/  STS.U16 [R3+UR12+0x100], R19 ;  /* 0x0001001303007988 */ /* 0x008fe8000800040c */
[----:B----4-:R0:W-:Y:S04]  /*04b0*/  STS.U16 [R3+UR12+0x500], R16 ;  /* 0x0005001003007988 */ /* 0x0101e8000800040c */
[----:B------:R1:W-:Y:S04]  /*04c0*/  STS.U16 [R5+UR12+0x200], R17 ;  /* 0x0002001105007988 */ /* 0x0003e8000800040c */
[----:B------:R1:W-:Y:S04]  /*04d0*/  STS.U16 [R5+UR12+0x600], R8 ;  /* 0x0006000805007988 */ /* 0x0003e8000800040c */
[----:B------:R1:W-:Y:S01]  /*04e0*/  STS.U16 [R7+UR12+0x300], R4 ;  /* 0x0003000407007988 */ /* 0x0003e2000800040c */
[----:B0-----:R-:W-:-:S03]  /*04f0*/  MOV R16, 0xff800000 ;  /* 0xff80000000107802 */ /* 0x001fc60000000f00 */
[----:B------:R1:W-:Y:S01]  /*0500*/  STS.U16 [R7+UR12+0x700], R14 ;  /* 0x0007000e07007988 */ /* 0x0003e2000800040c */
[----:B------:R-:W-:Y:S05]  /*0510*/  @!P0 BRA `(.L_x_0) ;  /* 0x0000000800d48947 */ /* 0x000fea0003800000 */
[----:B------:R-:W0:Y:S01]  /*0520*/  LDC R9, c[0x0][0x268] ;  /* 0x00009a00ff097b82 */ /* 0x000e220000000800 */
[----:B------:R-:W-:Y:S01]  /*0530*/  LOP3.LUT R3, R2, 0xf, RZ, 0xc0, !PT ;  /* 0x0000000f02037812 */ /* 0x000fe200078ec0ff */
[----:B------:R-:W-:Y:S01]  /*0540*/  ULDC.64 UR14, c[0x0][0x250] ;  /* 0x00009400000e7ab9 */ /* 0x000fe20000000a00 */
[----:B------:R-:W-:Y:S01]  /*0550*/  ULDC UR5, c[0x0][0x258] ;  /* 0x0000960000057ab9 */ /* 0x000fe20000000800 */
[----:B------:R-:W-:Y:S01]  /*0560*/  UIMAD UR4, UR13, UR14, URZ ;  /* 0x0000000e0d0472a4 */ /* 0x000fe2000f8e023f */
[----:B------:R-:W-:Y:S01]  /*0570*/  SHF.R.U32.HI R6, RZ, 0x4, R2 ;  /* 0x00000004ff067819 */ /* 0x000fe20000011602 */
[C---:B-1----:R-:W-:Y:S01]  /*0580*/  IMAD R4, R3.reuse, UR5, RZ ;  /* 0x0000000503047c24 */ /* 0x042fe2000f8e02ff */
[----:B------:R-:W-:Y:S01]  /*0590*/  ULDC.64 UR16, c[0x0][0x260] ;  /* 0x0000980000107ab9 */ /* 0x000fe20000000a00 */
[----:B------:R-:W-:Y:S01]  /*05a0*/  USHF.L.U32 UR5, UR4, 0x1, URZ ;  /* 0x0000000104057899 */ /* 0x000fe2000800063f */
[----:B------:R-:W-:Y:S01]  /*05b0*/  IMAD R3, R3, UR17, RZ ;  /* 0x0000001103037c24 */ /* 0x000fe2000f8e02ff */
[----:B------:R-:W-:Y:S01]  /*05c0*/  UIMAD UR6, UR13, UR16, URZ ;  /* 0x000000100d0672a4 */ /* 0x000fe2000f8e023f */
[C---:B------:R-:W-:Y:S01]  /*05d0*/  IMAD.SHL.U32 R2, R4.reuse, 0x2, RZ ;  /* 0x0000000204027824 */ /* 0x040fe200078e00ff */
[----:B------:R-:W-:Y:S01]  /*05e0*/  ULDC.64 UR8, c[0x0][0x218] ;  /* 0x0000860000087ab9 */ /* 0x000fe20000000a00 */
[----:B------:R-:W-:Y:S01]  /*05f0*/  ULDC.64 UR10, c[0x0][0x220] ;  /* 0x00008800000a7ab9 */ /* 0x000fe20000000a00 */
[----:B------:R-:W-:Y:S01]  /*0600*/  USHF.L.U32 UR7, UR6, 0x1, URZ ;  /* 0x0000000106077899 */ /* 0x000fe2000800063f */
[----:B------:R-:W-:Y:S01]  /*0610*/  IMAD.U32 R7, RZ, RZ, UR5 ;  /* 0x00000005ff077e24 */ /* 0x000fe2000f8e00ff */
[----:B------:R-:W-:Y:S01]  /*0620*/  UIMAD.WIDE UR4, UR4, 0x2, URZ ;  /* 0x00000002040478a5 */ /* 0x000fe2000f8e023f */
[----:B------:R-:W-:Y:S01]  /*0630*/  SHF.L.U32 R5, R3, 0x1, RZ ;  /* 0x0000000103057819 */ /* 0x000fe200000006ff */
[----:B------:R-:W-:Y:S01]  /*0640*/  IMAD.HI R4, R4, 0x2, RZ ;  /* 0x0000000204047827 */ /* 0x000fe200078e02ff */
[----:B------:R-:W-:-:S02]  /*0650*/  CS2R R32, SRZ ;  /* 0x0000000000207805 */ /* 0x000fc4000001ff00 */
[----:B------:R-:W-:Y:S01]  /*0660*/  IADD3 R12, P0, P1, R2, UR8, R7 ;  /* 0x00000008020c7c10 */ /* 0x000fe2000f91e007 */
[----:B------:R-:W-:Y:S01]  /*0670*/  USHF.R.U32.HI UR8, URZ, 0x4, UR12 ;  /* 0x000000043f087899 */ /* 0x000fe2000801160c */
[----:B------:R-:W-:Y:S01]  /*0680*/  MOV R8, UR7 ;  /* 0x0000000700087c02 */ /* 0x000fe20008000f00 */
[----:B------:R-:W-:Y:S01]  /*0690*/  UIMAD.WIDE UR6, UR6, 0x2, URZ ;  /* 0x00000002060678a5 */ /* 0x000fe2000f8e023f */
[----:B------:R-:W-:Y:S01]  /*06a0*/  SGXT.U32 R2, R6, 0x3 ;  /* 0x000000030602781a */ /* 0x000fe20000000000 */
[----:B------:R-:W-:Y:S01]  /*06b0*/  IMAD.HI R6, R3, 0x2, RZ ;  /* 0x0000000203067827 */ /* 0x000fe200078e02ff */
[----:B------:R-:W-:Y:S01]  /*06c0*/  IADD3 R8, P2, P3, R5, UR10, R8 ;  /* 0x0000000a05087c10 */ /* 0x000fe2000fb5e008 */
[----:B------:R-:W-:Y:S01]  /*06d0*/  UIADD3 UR6, UR12, 0x800, URZ ;  /* 0x000008000c067890 */ /* 0x000fe2000fffe03f */
[----:B------:R-:W-:Y:S01]  /*06e0*/  MOV R5, UR5 ;  /* 0x0000000500057c02 */ /* 0x000fe20008000f00 */
[----:B------:R-:W-:Y:S01]  /*06f0*/  IMAD.U32 R10, RZ, RZ, UR15 ;  /* 0x0000000fff0a7e24 */ /* 0x000fe2000f8e00ff */
[----:B------:R-:W-:Y:S01]  /*0700*/  CS2R R34, SRZ ;  /* 0x0000000000227805 */ /* 0x000fe2000001ff00 */
[----:B------:R-:W-:Y:S01]  /*0710*/  IMAD R3, R2, UR15, RZ ;  /* 0x0000000f02037c24 */ /* 0x000fe2000f8e02ff */
[----:B------:R-:W-:Y:S01]  /*0720*/  IADD3.X R14, R4, UR9, R5, P0, P1 ;  /* 0x00000009040e7c10 */ /* 0x000fe200087e2405 */
[----:B0-----:R-:W-:Y:S01]  /*0730*/  IMAD R7, R2, R9, RZ ;  /* 0x0000000902077224 */ /* 0x001fe200078e02ff */
[----:B------:R-:W-:Y:S01]  /*0740*/  USHF.R.U32.HI UR6, URZ, 0x4, UR6 ;  /* 0x000000043f067899 */ /* 0x000fe20008011606 */
[----:B------:R-:W-:Y:S01]  /*0750*/  IMAD.U32 R11, RZ, RZ, UR7 ;  /* 0x00000007ff0b7e24 */ /* 0x000fe2000f8e00ff */
[----:B------:R-:W-:Y:S01]  /*0760*/  LEA R5, R10, R3, 0x3 ;  /* 0x000000030a057211 */ /* 0x000fe200078e18ff */
[----:B------:R-:W-:Y:S01]  /*0770*/  IMAD R9, R9, 0x8, R7 ;  /* 0x0000000809097824 */ /* 0x000fe200078e0207 */
[----:B------:R-:W-:-:S02]  /*0780*/  LEA R2, P0, R3, R12, 0x1 ;  /* 0x0000000c03027211 */ /* 0x000fc400078008ff */
[----:B------:R-:W-:Y:S02]  /*0790*/  CS2R R36, SRZ ;  /* 0x0000000000247805 */ /* 0x000fe4000001ff00 */
[----:B------:R-:W-:Y:S01]  /*07a0*/  IADD3.X R10, R6, UR11, R11, P2, P3 ;  /* 0x0000000b060a7c10 */ /* 0x000fe200097e640b */
[----:B------:R-:W-:Y:S01]  /*07b0*/  IMAD.MOV.U32 R11, RZ, RZ, 0x3f800000 ;  /* 0x3f800000ff0b7424 */ /* 0x000fe200078e00ff */
[----:B------:R-:W-:Y:S02]  /*07c0*/  LEA R6, P2, R7, R8, 0x1 ;  /* 0x0000000807067211 */ /* 0x000fe400078408ff */
[----:B------:R-:W-:Y:S02]  /*07d0*/  CS2R R38, SRZ ;  /* 0x0000000000267805 */ /* 0x000fe4000001ff00 */
[----:B------:R-:W-:Y:S01]  /*07e0*/  LEA R4, P1, R5, R12, 0x1 ;  /* 0x0000000c05047211 */ /* 0x000fe200078208ff */
[----:B------:R-:W-:Y:S01]  /*07f0*/  USGXT.U32 UR10, UR6, 0xe ;  /* 0x0000000e060a789a */ /* 0x000fe20008000000 */
[----:B------:R-:W-:Y:S01]  /*0800*/  LEA R8, P3, R9, R8, 0x1 ;  /* 0x0000000809087211 */ /* 0x000fe200078608ff */
[----:B------:R-:W-:Y:S01]  /*0810*/  UMOV UR4, URZ ;  /* 0x0000003f00047c82 */ /* 0x000fe20008000000 */
[-C--:B------:R-:W-:Y:S01]  /*0820*/  LEA.HI.X.SX32 R3, R3, R14.reuse, 0x1, P0 ;  /* 0x0000000e03037211 */ /* 0x080fe200000f0eff */
[----:B------:R-:W-:Y:S01]  /*0830*/  UMOV UR5, URZ ;  /* 0x0000003f00057c82 */ /* 0x000fe20008000000 */
[----:B------:R-:W-:Y:S01]  /*0840*/  LEA.HI.X.SX32 R5, R5, R14, 0x1, P1 ;  /* 0x0000000e05057211 */ /* 0x000fe200008f0eff */
[----:B------:R-:W-:Y:S01]  /*0850*/  USGXT.U32 UR8, UR8, 0xe ;  /* 0x0000000e0808789a */ /* 0x000fe20008000000 */
[-C--:B------:R-:W-:Y:S01]  /*0860*/  LEA.HI.X.SX32 R7, R7, R10.reuse, 0x1, P2 ;  /* 0x0000000a07077211 */ /* 0x080fe200010f0eff */
[----:B------:R-:W-:Y:S01]  /*0870*/  UMOV UR6, URZ ;  /* 0x0000003f00067c82 */ /* 0x000fe20008000000 */
[----:B------:R-:W-:Y:S01]  /*0880*/  LEA.HI.X.SX32 R9, R9, R10, 0x1, P3 ;  /* 0x0000000a09097211 */ /* 0x000fe200018f0eff */
[----:B------:R-:W-:Y:S01]  /*0890*/  IMAD.MOV.U32 R10, RZ, RZ, -0x800000 ;  /* 0xff800000ff0a7424 */ /* 0x000fe200078e00ff */
[----:B------:R-:W-:Y:S01]  /*08a0*/  MOV R12, 0x3f800000 ;  /* 0x3f800000000c7802 */ /* 0x000fe20000000f00 */
[----:B------:R-:W-:Y:S01]  /*08b0*/  ULDC UR7, c[0x0][0x238] ;  /* 0x00008e0000077ab9 */ /* 0x000fe20000000800 */
[----:B------:R-:W-:Y:S01]  /*08c0*/  MOV R14, 0xff800000 ;  /* 0xff800000000e7802 */ /* 0x000fe20000000f00 */
[----:B------:R-:W-:-:S06]  /*08d0*/  UMOV UR11, 0xc0000010 ;  /* 0xc0000010000b7882 */ /* 0x000fcc0000000000 */
.L_x_1:
[----:B------:R-:W-:Y:S01]  /*08e0*/  MOV R17, UR4 ;  /* 0x0000000400117c02 */ /* 0x000fe20008000f00 */
[----:B------:R-:W-:-:S04]  /*08f0*/  IMAD.U32 R19, RZ, RZ, UR4 ;  /* 0x00000004ff137e24 */ /* 0x000fc8000f8e00ff */
[----:B------:R-:W-:-:S04]  /*0900*/  IMAD.WIDE R16, R17, 0x2, R2 ;  /* 0x0000000211107825 */ /* 0x000fc800078e0202 */
[----:B------:R-:W-:Y:S01]  /*0910*/  IMAD.WIDE R18, R19, 0x2, R4 ;  /* 0x0000000213127825 */ /* 0x000fe200078e0204 */
[----:B------:R0:W2:Y:S04]  /*0920*/  LDG.E.U16 R22, desc[UR18][R16.64] ;  /* 0x0000001210167981 */ /* 0x0000a8000c1e1500 */
[----:B------:R-:W3:Y:S01]  /*0930*/  LDG.E.U16 R40, desc[UR18][R18.64] ;  /* 0x0000001212287981 */ /* 0x000ee2000c1e1500 */
[----:B------:R-:W-:Y:S01]  /*0940*/  MOV R21, UR5 ;  /* 0x0000000500157c02 */ /* 0x000fe20008000f00 */
[----:B------:R-:W-:Y:S01]  /*0950*/  IMAD.U32 R15, RZ, RZ, UR5 ;  /* 0x00000005ff0f7e24 */ /* 0x000fe2000f8e00ff */
[----:B------:R-:W-:Y:S03]  /*0960*/  BAR.SYNC.DEFER_BLOCKING 0x0 ;  /* 0x0000000000007b1d */ /* 0x000fe60000010000 */
[----:B------:R-:W-:-:S04]  /*0970*/  IMAD.WIDE R20, R21, 0x2, R6 ;  /* 0x0000000215147825 */ /* 0x000fc800078e0206 */
[----:B0-----:R-:W-:Y:S01]  /*0980*/  IMAD.WIDE R16, R15, 0x2, R8 ;  /* 0x000000020f107825 */ /* 0x001fe200078e0208 */
[----:B------:R-:W-:Y:S01]  /*0990*/  UMOV UR9, 0x40000040 ;  /* 0x4000004000097882 */ /* 0x000fe20000000000 */
[----:B--2---:R0:W-:Y:S04]  /*09a0*/  STS.U16 [R13+UR12+0x800], R22 ;  /* 0x000800160d007988 */ /* 0x0041e8000800040c */
[----:B---3--:R-:W-:Y:S01]  /*09b0*/  STS.U16 [R13+UR12+0x900], R40 ;  /* 0x000900280d007988 */ /* 0x008fe2000800040c */
[----:B------:R1:W-:Y:S06]  /*09c0*/  MEMBAR.ALL.CTA ;  /* 0x0000000000007992 */ /* 0x0003ec0000008000 */
[----:B-1----:R-:W1:Y:S02]  /*09d0*/  FENCE.VIEW.ASYNC.S ;  /* 0x00000000000073c6 */ /* 0x002e640000000000 */
[----:B-1----:R-:W-:Y:S06]  /*09e0*/  BAR.SYNC.DEFER_BLOCKING 0x0 ;  /* 0x0000000000007b1d */ /* 0x002fec0000010000 */
[----:B------:R-:W2:Y:S04]  /*09f0*/  LDG.E.U16 R20, desc[UR18][R20.64] ;  /* 0x0000001214147981 */ /* 0x000ea8000c1e1500 */
[----:B------:R1:W3:Y:S01]  /*0a00*/  LDG.E.U16 R18, desc[UR18][R16.64] ;  /* 0x0000001210127981 */ /* 0x0002e2000c1e1500 */
[----:B------:R-:W-:Y:S01]  /*0a10*/  WARPGROUP.ARRIVE ;  /* 0x00000000000079c5 */ /* 0x000fe20000000000 */
[----:B------:R-:W-:-:S02]  /*0a20*/  UIADD3 UR6, UR6, 0x10, URZ ;  /* 0x0000001006067890 */ /* 0x000fc4000fffe03f */
[----:B------:R-:W-:Y:S02]  /*0a30*/  ULEA UR4, UR15, UR4, 0x4 ;  /* 0x000000040f047291 */ /* 0x000fe4000f8e203f */
[----:B------:R-:W-:Y:S01]  /*0a40*/  UISETP.GE.AND UP0, UPT, UR6, UR20, UPT ;  /* 0x000000140600728c */ /* 0x000fe2000bf06270 */
[----:B------:R-:W-:Y:S01]  /*0a50*/  HGMMA.64x16x16.F32 R24, gdesc[UR8].tnspA, RZ, !UPT, gsb0 ;  /* 0x20200000081879f0 */ /* 0x000fe2000c0008ff */
[----:B------:R-:W-:-:S04]  /*0a60*/  ULEA UR5, UR17, UR5, 0x4 ;  /* 0x0000000511057291 */ /* 0x000fc8000f8e203f */
[----:B------:R-:W-:Y:S01]  /*0a70*/  PLOP3.LUT P0, PT, PT, PT, UP0, 0x80, 0x0 ;  /* 0x000000000000781c */ /* 0x000fe20003f0f008 */
[----:B------:R-:W-:Y:S02]  /*0a80*/  WARPGROUP.DEPBAR.LE gsb0, 0x0 ;  /* 0x00008000000079c5 */ /* 0x000fe40000010000 */
[----:B------:R-:W-:Y:S01]  /*0a90*/  FMUL R15, R24, UR7 ;  /* 0x00000007180f7c20 */ /* 0x000fe20008400000 */
[----:B0-----:R-:W-:Y:S01]  /*0aa0*/  FMUL R22, R25, UR7 ;  /* 0x0000000719167c20 */ /* 0x001fe20008400000 */
[----:B-1----:R-:W-:Y:S01]  /*0ab0*/  FMUL R17, R27, UR7 ;  /* 0x000000071b117c20 */ /* 0x002fe20008400000 */
[----:B------:R-:W-:Y:S03]  /*0ac0*/  BAR.SYNC.DEFER_BLOCKING 0x0 ;  /* 0x0000000000007b1d */ /* 0x000fe60000010000 */
[----:B------:R-:W-:Y:S01]  /*0ad0*/  FMNMX R22, R15, R22, !PT ;  /* 0x000000160f167209 */ /* 0x000fe20007800000 */
[----:B------:R-:W-:-:S05]  /*0ae0*/  FMUL R15, R28, UR7 ;  /* 0x000000071c0f7c20 */ /* 0x000fca0008400000 */
[----:B------:R-:W-:Y:S01]  /*0af0*/  FMNMX R22, R15, R22, !PT ;  /* 0x000000160f167209 */ /* 0x000fe20007800000 */
[----:B------:R-:W-:-:S05]  /*0b00*/  FMUL R15, R29, UR7 ;  /* 0x000000071d0f7c20 */ /* 0x000fca0008400000 */
[----:B------:R-:W-:-:S05]  /*0b10*/  FMNMX R22, R15, R22, !PT ;  /* 0x000000160f167209 */ /* 0x000fca0007800000 */
[----:B------:R-:W0:Y:S02]  /*0b20*/  SHFL.BFLY PT, R15, R22, 0x2, 0x1f ;  /* 0x0c401f00160f7f89 */ /* 0x000e2400000e0000 */
[----:B0-----:R-:W-:-:S05]  /*0b30*/  FMNMX R21, R22, R15, !PT ;  /* 0x0000000f16157209 */ /* 0x001fca0007800000 */
[----:B------:R-:W0:Y:S02]  /*0b40*/  SHFL.BFLY PT, R16, R21, 0x1, 0x1f ;  /* 0x0c201f0015107f89 */ /* 0x000e2400000e0000 */
[----:B0-----:R-:W-:Y:S01]  /*0b50*/  FMNMX R15, R21, R16, !PT ;  /* 0x00000010150f7209 */ /* 0x001fe20007800000 */
[----:B------:R-:W-:-:S03]  /*0b60*/  FMUL R16, R26, UR7 ;  /* 0x000000071a107c20 */ /* 0x000fc60008400000 */
[----:B------:R-:W-:Y:S02]  /*0b70*/  FMNMX R15, R15, R10, !PT ;  /* 0x0000000a0f0f7209 */ /* 0x000fe40007800000 */
[----:B------:R-:W-:Y:S01]  /*0b80*/  FMNMX R16, R16, R17, !PT ;  /* 0x0000001110107209 */ /* 0x000fe20007800000 */
[----:B------:R-:W-:Y:S02]  /*0b90*/  FMUL R17, R30, UR7 ;  /* 0x000000071e117c20 */ /* 0x000fe40008400000 */
[--C-:B------:R-:W-:Y:S01]  /*0ba0*/  FFMA R24, R24, UR7, -R15.reuse ;  /* 0x0000000718187c23 */ /* 0x100fe2000800080f */
[--C-:B------:R-:W-:Y:S01]  /*0bb0*/  FFMA R25, R25, UR7, -R15.reuse ;  /* 0x0000000719197c23 */ /* 0x100fe2000800080f */
[--C-:B------:R-:W-:Y:S01]  /*0bc0*/  FFMA R28, R28, UR7, -R15.reuse ;  /* 0x000000071c1c7c23 */ /* 0x100fe2000800080f */
[----:B------:R-:W-:Y:S01]  /*0bd0*/  FMNMX R17, R17, R16, !PT ;  /* 0x0000001011117209 */ /* 0x000fe20007800000 */
[----:B------:R-:W-:Y:S01]  /*0be0*/  FMUL R16, R31, UR7 ;  /* 0x000000071f107c20 */ /* 0x000fe20008400000 */
[----:B------:R-:W-:Y:S01]  /*0bf0*/  FMUL R24, R24, 1.4426950216293334961 ;  /* 0x3fb8aa3b18187820 */ /* 0x000fe20000400000 */
[----:B------:R-:W-:Y:S01]  /*0c00*/  FMUL R22, R25, 1.4426950216293334961 ;  /* 0x3fb8aa3b19167820 */ /* 0x000fe20000400000 */
[----:B------:R-:W-:-:S02]  /*0c10*/  FFMA R29, R29, UR7, -R15 ;  /* 0x000000071d1d7c23 */ /* 0x000fc4000800080f */
[----:B------:R-:W-:Y:S02]  /*0c20*/  FMNMX R17, R16, R17, !PT ;  /* 0x0000001110117209 */ /* 0x000fe40007800000 */
[----:B------:R-:W-:Y:S01]  /*0c30*/  MUFU.EX2 R24, R24 ;  /* 0x0000001800187308 */ /* 0x000fe20000000800 */
[----:B------:R-:W-:Y:S02]  /*0c40*/  FMUL R29, R29, 1.4426950216293334961 ;  /* 0x3fb8aa3b1d1d7820 */ /* 0x000fe40000400000 */
[----:B------:R-:W0:Y:S02]  /*0c50*/  SHFL.BFLY PT, R16, R17, 0x2, 0x1f ;  /* 0x0c401f0011107f89 */ /* 0x000e2400000e0000 */
[----:B0-----:R-:W-:-:S03]  /*0c60*/  FMNMX R19, R17, R16, !PT ;  /* 0x0000001011137209 */ /* 0x001fc60007800000 */
[----:B------:R-:W0:Y:S02]  /*0c70*/  MUFU.EX2 R17, R22 ;  /* 0x0000001600117308 */ /* 0x000e240000000800 */
[----:B------:R-:W1:Y:S02]  /*0c80*/  SHFL.BFLY PT, R16, R19, 0x1, 0x1f ;  /* 0x0c201f0013107f89 */ /* 0x000e6400000e0000 */
[----:B-1----:R-:W-:Y:S01]  /*0c90*/  FMNMX R21, R19, R16, !PT ;  /* 0x0000001013157209 */ /* 0x002fe20007800000 */
[----:B------:R-:W-:Y:S01]  /*0ca0*/  FMUL R19, R28, 1.4426950216293334961 ;  /* 0x3fb8aa3b1c137820 */ /* 0x000fe20000400000 */
[----:B0-----:R-:W-:Y:S01]  /*0cb0*/  FADD R28, R24, R17 ;  /* 0x00000011181c7221 */ /* 0x001fe20000000000 */
[----:B------:R-:W-:Y:S02]  /*0cc0*/  F2FP.F16.F32.PACK_AB R24, R17, R24 ;  /* 0x000000181118723e */ /* 0x000fe400000000ff */
[----:B------:R-:W-:Y:S02]  /*0cd0*/  FMNMX R16, R21, R14, !PT ;  /* 0x0000000e15107209 */ /* 0x000fe40007800000 */
[----:B------:R-:W0:Y:S03]  /*0ce0*/  MUFU.EX2 R19, R19 ;  /* 0x0000001300137308 */ /* 0x000e260000000800 */
[--C-:B------:R-:W-:Y:S01]  /*0cf0*/  FFMA R21, R26, UR7, -R16.reuse ;  /* 0x000000071a157c23 */ /* 0x100fe20008000810 */
[--C-:B------:R-:W-:Y:S01]  /*0d00*/  FFMA R27, R27, UR7, -R16.reuse ;  /* 0x000000071b1b7c23 */ /* 0x100fe20008000810 */
[--C-:B------:R-:W-:Y:S01]  /*0d10*/  FFMA R30, R30, UR7, -R16.reuse ;  /* 0x000000071e1e7c23 */ /* 0x100fe20008000810 */
[----:B------:R-:W-:Y:S01]  /*0d20*/  FFMA R31, R31, UR7, -R16 ;  /* 0x000000071f1f7c23 */ /* 0x000fe20008000810 */
[----:B------:R-:W-:Y:S01]  /*0d30*/  FMUL R21, R21, 1.4426950216293334961 ;  /* 0x3fb8aa3b15157820 */ /* 0x000fe20000400000 */
[----:B------:R-:W1:Y:S01]  /*0d40*/  MUFU.EX2 R26, R29 ;  /* 0x0000001d001a7308 */ /* 0x000e620000000800 */
[----:B------:R-:W-:Y:S01]  /*0d50*/  FMUL R22, R27, 1.4426950216293334961 ;  /* 0x3fb8aa3b1b167820 */ /* 0x000fe20000400000 */
[----:B------:R-:W-:Y:S01]  /*0d60*/  FMUL R27, R30, 1.4426950216293334961 ;  /* 0x3fb8aa3b1e1b7820 */ /* 0x000fe20000400000 */
[----:B------:R-:W-:Y:S01]  /*0d70*/  FMUL R31, R31, 1.4426950216293334961 ;  /* 0x3fb8aa3b1f1f7820 */ /* 0x000fe20000400000 */
[----:B------:R-:W-:-:S04]  /*0d80*/  FADD R14, -R16, R14 ;  /* 0x0000000e100e7221 */ /* 0x000fc80000000100 */
[----:B------:R4:W-:Y:S01]  /*0d90*/  MUFU.EX2 R25, R21 ;  /* 0x0000001500197308 */ /* 0x0009e20000000800 */
[----:B0-----:R-:W-:Y:S01]  /*0da0*/  FADD R17, R19, R28 ;  /* 0x0000001c13117221 */ /* 0x001fe20000000000 */
[----:B------:R-:W-:-:S06]  /*0db0*/  FMUL R14, R14, 1.4426950216293334961 ;  /* 0x3fb8aa3b0e0e7820 */ /* 0x000fcc0000400000 */
[----:B------:R-:W-:Y:S01]  /*0dc0*/  MUFU.EX2 R22, R22 ;  /* 0x0000001600167308 */ /* 0x000fe20000000800 */
[----:B----4-:R-:W-:Y:S01]  /*0dd0*/  FADD R21, -R15, R10 ;  /* 0x0000000a0f157221 */ /* 0x010fe20000000100 */
[C---:B-1----:R-:W-:Y:S01]  /*0de0*/  FADD R17, R26.reuse, R17 ;  /* 0x000000111a117221 */ /* 0x042fe20000000000 */
[----:B------:R-:W-:Y:S02]  /*0df0*/  F2FP.F16.F32.PACK_AB R26, R26, R19 ;  /* 0x000000131a1a723e */ /* 0x000fe400000000ff */
[----:B------:R-:W-:Y:S02]  /*0e00*/  FMUL R19, R21, 1.4426950216293334961 ;  /* 0x3fb8aa3b15137820 */ /* 0x000fe40000400000 */
[----:B------:R-:W0:Y:S01]  /*0e10*/  SHFL.BFLY PT, R10, R17, 0x2, 0x1f ;  /* 0x0c401f00110a7f89 */ /* 0x000e2200000e0000 */
[----:B------:R-:W-:Y:S08]  /*0e20*/  MUFU.EX2 R27, R27 ;  /* 0x0000001b001b7308 */ /* 0x000ff00000000800 */
[----:B------:R-:W1:Y:S08]  /*0e30*/  MUFU.EX2 R19, R19 ;  /* 0x0000001300137308 */ /* 0x000e700000000800 */
[----:B------:R-:W4:Y:S01]  /*0e40*/  MUFU.EX2 R14, R14 ;  /* 0x0000000e000e7308 */ /* 0x000f220000000800 */
[----:B0-----:R-:W-:Y:S01]  /*0e50*/  FADD R10, R17, R10 ;  /* 0x0000000a110a7221 */ /* 0x001fe20000000000 */
[-C--:B-1----:R-:W-:Y:S01]  /*0e60*/  FMUL R32, R32, R19.reuse ;  /* 0x0000001320207220 */ /* 0x082fe20000400000 */
[-C--:B------:R-:W-:Y:S01]  /*0e70*/  FMUL R33, R33, R19.reuse ;  /* 0x0000001321217220 */ /* 0x080fe20000400000 */
[-C--:B------:R-:W-:Y:S01]  /*0e80*/  FMUL R36, R36, R19.reuse ;  /* 0x0000001324247220 */ /* 0x080fe20000400000 */
[----:B------:R-:W-:Y:S01]  /*0e90*/  FMUL R37, R37, R19 ;  /* 0x0000001325257220 */ /* 0x000fe20000400000 */
[----:B------:R-:W-:Y:S01]  /*0ea0*/  SHFL.BFLY PT, R17, R10, 0x1, 0x1f ;  /* 0x0c201f000a117f89 */ /* 0x000fe200000e0000 */
[-C--:B----4-:R-:W-:Y:S01]  /*0eb0*/  FMUL R34, R34, R14.reuse ;  /* 0x0000000e22227220 */ /* 0x090fe20000400000 */
[-C--:B------:R-:W-:Y:S01]  /*0ec0*/  FMUL R35, R35, R14.reuse ;  /* 0x0000000e23237220 */ /* 0x080fe20000400000 */
[-C--:B------:R-:W-:Y:S01]  /*0ed0*/  FMUL R38, R38, R14.reuse ;  /* 0x0000000e26267220 */ /* 0x080fe20000400000 */
[----:B------:R-:W-:Y:S01]  /*0ee0*/  FMUL R39, R39, R14 ;  /* 0x0000000e27277220 */ /* 0x000fe20000400000 */
[----:B--2---:R0:W-:Y:S04]  /*0ef0*/  STS.U16 [R13+UR12+0x800], R20 ;  /* 0x000800140d007988 */ /* 0x0041e8000800040c */
[----:B---3--:R1:W-:Y:S01]  /*0f00*/  STS.U16 [R13+UR12+0x900], R18 ;  /* 0x000900120d007988 */ /* 0x0083e2000800040c */
[----:B------:R2:W-:Y:S06]  /*0f10*/  MEMBAR.ALL.CTA ;  /* 0x0000000000007992 */ /* 0x0005ec0000008000 */
[----:B--2---:R-:W2:Y:S01]  /*0f20*/  FENCE.VIEW.ASYNC.S ;  /* 0x00000000000073c6 */ /* 0x004ea20000000000 */
[----:B0-----:R-:W0:Y:S01]  /*0f30*/  MUFU.EX2 R20, R31 ;  /* 0x0000001f00147308 */ /* 0x001e220000000800 */
[----:B-1----:R-:W-:Y:S01]  /*0f40*/  FADD R18, R25, R22 ;  /* 0x0000001619127221 */ /* 0x002fe20000000000 */
[----:B------:R-:W-:-:S03]  /*0f50*/  F2FP.F16.F32.PACK_AB R25, R22, R25 ;  /* 0x000000191619723e */ /* 0x000fc600000000ff */
[----:B------:R-:W-:-:S04]  /*0f60*/  FADD R21, R27, R18 ;  /* 0x000000121b157221 */ /* 0x000fc80000000000 */
[C---:B0-----:R-:W-:Y:S01]  /*0f70*/  FADD R18, R20.reuse, R21 ;  /* 0x0000001514127221 */ /* 0x041fe20000000000 */
[----:B------:R-:W-:Y:S01]  /*0f80*/  F2FP.F16.F32.PACK_AB R27, R20, R27 ;  /* 0x0000001b141b723e */ /* 0x000fe200000000ff */
[----:B--2---:R-:W-:Y:S06]  /*0f90*/  BAR.SYNC.DEFER_BLOCKING 0x0 ;  /* 0x0000000000007b1d */ /* 0x004fec0000010000 */
[----:B------:R-:W0:Y:S01]  /*0fa0*/  SHFL.BFLY PT, R21, R18, 0x2, 0x1f ;  /* 0x0c401f0012157f89 */ /* 0x000e2200000e0000 */
[----:B------:R-:W-:-:S06]  /*0fb0*/  WARPGROUP.ARRIVE ;  /* 0x00000000000079c5 */ /* 0x000fcc0000000000 */
[----:B------:R-:W-:Y:S01]  /*0fc0*/  HGMMA.64x16x16.F32 R32, R24, gdesc[UR8], R32, gsb0 ;  /* 0x0020000818207df0 */ /* 0x000fe20008000820 */
[----:B0-----:R-:W-:Y:S01]  /*0fd0*/  FADD R21, R18, R21 ;  /* 0x0000001512157221 */ /* 0x001fe20000000000 */
[----:B------:R-:W-:Y:S01]  /*0fe0*/  FADD R18, R10, R17 ;  /* 0x000000110a127221 */ /* 0x000fe20000000000 */
[----:B------:R-:W-:-:S03]  /*0ff0*/  MOV R10, R15 ;  /* 0x0000000f000a7202 */ /* 0x000fc60000000f00 */
[----:B------:R-:W0:Y:S01]  /*1000*/  SHFL.BFLY PT, R20, R21, 0x1, 0x1f ;  /* 0x0c201f0015147f89 */ /* 0x000e2200000e0000 */
[----:B------:R-:W-:Y:S01]  /*1010*/  FFMA R12, R19, R12, R18 ;  /* 0x0000000c130c7223 */ /* 0x000fe20000000012 */
[----:B0-----:R-:W-:-:S04]  /*1020*/  FADD R17, R21, R20 ;  /* 0x0000001415117221 */ /* 0x001fc80000000000 */
[----:B------:R-:W-:Y:S01]  /*1030*/  FFMA R11, R14, R11, R17 ;  /* 0x0000000b0e0b7223 */ /* 0x000fe20000000011 */
[----:B------:R-:W-:Y:S01]  /*1040*/  IMAD.MOV.U32 R14, RZ, RZ, R16 ;  /* 0x000000ffff0e7224 */ /* 0x000fe200078e0010 */
[----:B------:R-:W-:Y:S02]  /*1050*/  WARPGROUP.DEPBAR.LE gsb0, 0x0 ;  /* 0x00008000000079c5 */ /* 0x000fe40000010000 */
[----:B------:R-:W-:Y:S05]  /*1060*/  @!P0 BRA `(.L_x_1) ;  /* 0xfffffff8001c8947 */ /* 0x000fea000383ffff */
.L_x_0:
[----:B------:R-:W0:Y:S01]  /*1070*/  S2R R2, SR_TID.X ;  /* 0x0000000000027919 */ /* 0x000e220000002100 */
[----:B-1----:R-:W-:Y:S01]  /*1080*/  MOV R4, R11 ;  /* 0x0000000b00047202 */ /* 0x002fe20000000f00 */
[----:B------:R-:W-:Y:S01]  /*1090*/  FMUL R3, R38, 0.25 ;  /* 0x3e80000026037820 */ /* 0x000fe20000400000 */
[----:B------:R-:W-:Y:S01]  /*10a0*/  FMUL R8, R35, 0.25 ;  /* 0x3e80000023087820 */ /* 0x000fe20000400000 */
[----:B------:R-:W-:Y:S01]  /*10b0*/  FSETP.GT.AND P1, PT, |R12|, 8.50705917302346158658e+37, PT ;  /* 0x7e8000000c00780b */ /* 0x000fe20003f24200 */
[----:B------:R-:W-:Y:S01]  /*10c0*/  FMUL R6, R39, 0.25 ;  /* 0x3e80000027067820 */ /* 0x000fe20000400000 */
[----:B------:R-:W-:Y:S01]  /*10d0*/  FSETP.GT.AND P0, PT, |R4|, 8.50705917302346158658e+37, PT ;  /* 0x7e8000000400780b */ /* 0x000fe20003f04200 */
[----:B------:R-:W-:Y:S01]  /*10e0*/  FMUL R5, R32, 0.25 ;  /* 0x3e80000020057820 */ /* 0x000fe20000400000 */
[----:B------:R-:W-:Y:S01]  /*10f0*/  FSETP.GEU.AND P3, PT, R4, 1.175494350822287508e-38, PT ;  /* 0x008000000400780b */ /* 0x000fe20003f6e000 */
[----:B------:R-:W-:Y:S01]  /*1100*/  FMUL R11, R12, 8388608 ;  /* 0x4b0000000c0b7820 */ /* 0x000fe20000400000 */
[----:B------:R-:W-:Y:S01]  /*1110*/  FSEL R38, R3, R38, P0 ;  /* 0x0000002603267208 */ /* 0x000fe20000000000 */
[----:B------:R-:W-:Y:S01]  /*1120*/  FMUL R3, R34, 0.25 ;  /* 0x3e80000022037820 */ /* 0x000fe20000400000 */
[----:B------:R-:W-:Y:S01]  /*1130*/  FSEL R35, R8, R35, P0 ;  /* 0x0000002308237208 */ /* 0x000fe20000000000 */
[----:B------:R-:W-:Y:S01]  /*1140*/  BAR.SYNC.DEFER_BLOCKING 0x0 ;  /* 0x0000000000007b1d */ /* 0x000fe20000010000 */
[----:B------:R-:W-:Y:S01]  /*1150*/  FSEL R39, R6, R39, P0 ;  /* 0x0000002706277208 */ /* 0x000fe20000000000 */
[----:B------:R-:W-:Y:S01]  /*1160*/  FMUL R6, R37, 0.25 ;  /* 0x3e80000025067820 */ /* 0x000fe20000400000 */
[----:B------:R-:W-:Y:S01]  /*1170*/  FSEL R34, R3, R34, P0 ;  /* 0x0000002203227208 */ /* 0x000fe20000000000 */
[----:B------:R-:W-:Y:S01]  /*1180*/  FMUL R3, R36, 0.25 ;  /* 0x3e80000024037820 */ /* 0x000fe20000400000 */
[----:B------:R-:W-:Y:S01]  /*1190*/  FSETP.GEU.AND P2, PT, R12, 1.175494350822287508e-38, PT ;  /* 0x008000000c00780b */ /* 0x000fe20003f4e000 */
[----:B------:R-:W-:Y:S01]  /*11a0*/  ULDC.64 UR4, c[0x0][0x270] ;  /* 0x00009c0000047ab9 */ /* 0x000fe20000000a00 */
[----:B------:R-:W-:Y:S01]  /*11b0*/  FSEL R32, R5, R32, P1 ;  /* 0x0000002005207208 */ /* 0x000fe20000800000 */
[----:B------:R-:W-:Y:S01]  /*11c0*/  UIMAD UR4, UR13, UR4, URZ ;  /* 0x000000040d0472a4 */ /* 0x000fe2000f8e023f */
[----:B------:R-:W-:Y:S01]  /*11d0*/  FSEL R36, R3, R36, P1 ;  /* 0x0000002403247208 */ /* 0x000fe20000800000 */
[----:B------:R-:W-:Y:S01]  /*11e0*/  FMUL R3, R4, 8388608 ;  /* 0x4b00000004037820 */ /* 0x000fe20000400000 */
[----:B------:R-:W-:Y:S01]  /*11f0*/  FSEL R11, R11, R12, !P2 ;  /* 0x0000000c0b0b7208 */ /* 0x000fe20005000000 */
[----:B------:R-:W-:Y:S01]  /*1200*/  USHF.L.U32 UR6, UR4, 0x1, URZ ;  /* 0x0000000104067899 */ /* 0x000fe2000800063f */
[----:B------:R-:W-:Y:S01]  /*1210*/  FSEL R37, R6, R37, P1 ;  /* 0x0000002506257208 */ /* 0x000fe20000800000 */
[----:B------:R-:W-:Y:S01]  /*1220*/  FMUL R6, R33, 0.25 ;  /* 0x3e80000021067820 */ /* 0x000fe20000400000 */
[C---:B------:R-:W-:Y:S01]  /*1230*/  FSETP.GEU.AND P5, PT, |R12|.reuse, 1.175494350822287508e-38, PT ;  /* 0x008000000c00780b */ /* 0x040fe20003fae200 */
[----:B------:R-:W-:Y:S01]  /*1240*/  @P1 FMUL R12, R12, 0.25 ;  /* 0x3e8000000c0c1820 */ /* 0x000fe20000400000 */
[----:B------:R-:W-:-:S02]  /*1250*/  FSETP.GEU.AND P4, PT, |R4|, 1.175494350822287508e-38, PT ;  /* 0x008000000400780b */ /* 0x000fc40003f8e200 */
[C---:B0-----:R-:W-:Y:S01]  /*1260*/  LOP3.LUT R7, R2.reuse, 0x7, RZ, 0xc0, !PT ;  /* 0x0000000702077812 */ /* 0x041fe200078ec0ff */
[C---:B------:R-:W-:Y:S01]  /*1270*/  IMAD.SHL.U32 R9, R2.reuse, 0x4, RZ ;  /* 0x0000000402097824 */ /* 0x040fe200078e00ff */
[----:B------:R-:W-:Y:S02]  /*1280*/  LOP3.LUT R18, R2, 0x8, RZ, 0xc0, !PT ;  /* 0x0000000802127812 */ /* 0x000fe400078ec0ff */
[----:B------:R-:W-:Y:S02]  /*1290*/  LEA R8, R7, UR12, 0x4 ;  /* 0x0000000c07087c11 */ /* 0x000fe4000f8e20ff */
[----:B------:R-:W-:Y:S02]  /*12a0*/  LOP3.LUT R9, R9, 0xc0, RZ, 0xc0, !PT ;  /* 0x000000c009097812 */ /* 0x000fe400078ec0ff */
[----:B------:R-:W-:Y:S01]  /*12b0*/  FSEL R33, R6, R33, P1 ;  /* 0x0000002106217208 */ /* 0x000fe20000800000 */
[--C-:B------:R-:W-:Y:S01]  /*12c0*/  IMAD R10, R7, -0x8, R8.reuse ;  /* 0xfffffff8070a7824 */ /* 0x100fe200078e0208 */
[----:B------:R-:W-:Y:S01]  /*12d0*/  FSEL R17, RZ, -23, P3 ;  /* 0xc1b80000ff117808 */ /* 0x000fe20001800000 */
[----:B------:R-:W-:Y:S01]  /*12e0*/  IMAD R20, R18, 0x80, R8 ;  /* 0x0000008012147824 */ /* 0x000fe200078e0208 */
[----:B------:R-:W-:Y:S01]  /*12f0*/  FSEL R14, RZ, -23, P2 ;  /* 0xc1b80000ff0e7808 */ /* 0x000fe20001000000 */
[----:B------:R-:W-:Y:S01]  /*1300*/  @!P5 FMUL R12, R12, 16777216 ;  /* 0x4b8000000c0cd820 */ /* 0x000fe20000400000 */
[----:B------:R-:W-:Y:S01]  /*1310*/  IADD3 R19, R9, R10, RZ ;  /* 0x0000000a09137210 */ /* 0x000fe20007ffe0ff */
[----:B------:R-:W-:Y:S01]  /*1320*/  @!P5 FMUL R37, R37, 16777216 ;  /* 0x4b8000002525d820 */ /* 0x000fe20000400000 */
[----:B------:R-:W-:Y:S01]  /*1330*/  FSEL R10, R3, R4, !P3 ;  /* 0x00000004030a7208 */ /* 0x000fe20005800000 */
[----:B------:R-:W-:Y:S01]  /*1340*/  @P0 FMUL R4, R4, 0.25 ;  /* 0x3e80000004040820 */ /* 0x000fe20000400000 */
[----:B------:R-:W-:Y:S01]  /*1350*/  IADD3 R3, R11, -0x3f3504f3, RZ ;  /* 0xc0cafb0d0b037810 */ /* 0x000fe20007ffe0ff */
[----:B------:R-:W-:Y:S01]  /*1360*/  @!P5 FMUL R36, R36, 16777216 ;  /* 0x4b8000002424d820 */ /* 0x000fe20000400000 */
[----:B------:R-:W-:Y:S01]  /*1370*/  @!P5 FMUL R33, R33, 16777216 ;  /* 0x4b8000002121d820 */ /* 0x000fe20000400000 */
[----:B------:R-:W-:Y:S01]  /*1380*/  VIADD R5, R10, 0xc0cafb0d ;  /* 0xc0cafb0d0a057836 */ /* 0x000fe20000000000 */
[----:B------:R-:W-:Y:S01]  /*1390*/  LOP3.LUT R6, R3, 0xff800000, RZ, 0xc0, !PT ;  /* 0xff80000003067812 */ /* 0x000fe200078ec0ff */
[----:B------:R-:W-:Y:S01]  /*13a0*/  @!P4 FMUL R4, R4, 16777216 ;  /* 0x4b8000000404c820 */ /* 0x000fe20000400000 */
[----:B------:R-:W-:Y:S01]  /*13b0*/  LEA.HI R3, R18, R19, RZ, 0x1f ;  /* 0x0000001312037211 */ /* 0x000fe200078ff8ff */
[----:B------:R-:W-:Y:S01]  /*13c0*/  @!P5 FMUL R32, R32, 16777216 ;  /* 0x4b8000002020d820 */ /* 0x000fe20000400000 */
[----:B------:R-:W-:Y:S01]  /*13d0*/  LOP3.LUT R9, R5, 0xff800000, RZ, 0xc0, !PT ;  /* 0xff80000005097812 */ /* 0x000fe200078ec0ff */
[----:B------:R-:W-:Y:S01]  /*13e0*/  @!P4 FMUL R39, R39, 16777216 ;  /* 0x4b8000002727c820 */ /* 0x000fe20000400000 */
[----:B------:R-:W-:Y:S01]  /*13f0*/  I2FP.F32.S32 R7, R6 ;  /* 0x0000000600077245 */ /* 0x000fe20000201400 */
[----:B------:R-:W0:Y:S01]  /*1400*/  MUFU.RCP R5, R12 ;  /* 0x0000000c00057308 */ /* 0x000e220000001000 */
[----:B------:R-:W-:Y:S01]  /*1410*/  I2FP.F32.S32 R8, R9 ;  /* 0x0000000900087245 */ /* 0x000fe20000201400 */
[----:B------:R-:W-:Y:S01]  /*1420*/  IMAD.IADD R18, R10, 0x1, -R9 ;  /* 0x000000010a127824 */ /* 0x000fe200078e0a09 */
[----:B------:R-:W-:Y:S01]  /*1430*/  MOV R19, 0x3dc6b27f ;  /* 0x3dc6b27f00137802 */ /* 0x000fe20000000f00 */
[----:B------:R-:W-:Y:S01]  /*1440*/  FFMA.FTZ R14, R7, 1.1920928955078125e-07, R14 ;  /* 0x34000000070e7823 */ /* 0x000fe2000001000e */
[----:B------:R-:W-:Y:S01]  /*1450*/  LOP3.LUT R13, R2, 0x70, RZ, 0xc0, !PT ;  /* 0x00000070020d7812 */ /* 0x000fe200078ec0ff */
[----:B------:R-:W-:Y:S01]  /*1460*/  FFMA.FTZ R17, R8, 1.1920928955078125e-07, R17 ;  /* 0x3400000008117823 */ /* 0x000fe20000010011 */
[----:B------:R-:W-:-:S02]  /*1470*/  IMAD.IADD R8, R11, 0x1, -R6 ;  /* 0x000000010b087824 */ /* 0x000fc400078e0a06 */
[----:B------:R-:W-:Y:S01]  /*1480*/  FADD R18, R18, -1 ;  /* 0xbf80000012127421 */ /* 0x000fe20000000000 */
[----:B------:R-:W1:Y:S01]  /*1490*/  MUFU.RCP R4, R4 ;  /* 0x0000000400047308 */ /* 0x000e620000001000 */
[----:B------:R-:W-:Y:S01]  /*14a0*/  @!P4 FMUL R38, R38, 16777216 ;  /* 0x4b8000002626c820 */ /* 0x000fe20000400000 */
[----:B------:R-:W-:Y:S01]  /*14b0*/  FADD R8, R8, -1 ;  /* 0xbf80000008087421 */ /* 0x000fe20000000000 */
[-C--:B------:R-:W-:Y:S01]  /*14c0*/  FFMA.FTZ R9, R18, R19.reuse, -0.16845393180847167969 ;  /* 0xbe2c7f3012097423 */ /* 0x080fe20000010013 */
[----:B------:R-:W-:Y:S01]  /*14d0*/  @!P4 FMUL R35, R35, 16777216 ;  /* 0x4b8000002323c820 */ /* 0x000fe20000400000 */
[----:B------:R-:W-:Y:S01]  /*14e0*/  @!P4 FMUL R34, R34, 16777216 ;  /* 0x4b8000002222c820 */ /* 0x000fe20000400000 */
[----:B------:R-:W-:Y:S01]  /*14f0*/  FFMA.FTZ R7, R8, R19, -0.16845393180847167969 ;  /* 0xbe2c7f3008077423 */ /* 0x000fe20000010013 */
[----:B------:R-:W-:Y:S01]  /*1500*/  FFMA.FTZ R9, R18, R9, 0.1716887056827545166 ;  /* 0x3e2fcf2a12097423 */ /* 0x000fe20000010009 */
[C---:B0-----:R-:W-:Y:S01]  /*1510*/  FMUL R37, R5.reuse, R37 ;  /* 0x0000002505257220 */ /* 0x041fe20000400000 */
[C---:B------:R-:W-:Y:S01]  /*1520*/  FMUL R36, R5.reuse, R36 ;  /* 0x0000002405247220 */ /* 0x040fe20000400000 */
[----:B------:R-:W-:Y:S01]  /*1530*/  FFMA.FTZ R7, R8, R7, 0.1716887056827545166 ;  /* 0x3e2fcf2a08077423 */ /* 0x000fe20000010007 */
[----:B------:R-:W-:Y:S01]  /*1540*/  FFMA.FTZ R9, R18, R9, -0.17900948226451873779 ;  /* 0xbe374e4312097423 */ /* 0x000fe20000010009 */
[C---:B------:R-:W-:Y:S01]  /*1550*/  FMUL R6, R5.reuse, R33 ;  /* 0x0000002105067220 */ /* 0x040fe20000400000 */
[----:B------:R-:W-:Y:S01]  /*1560*/  FMUL R5, R5, R32 ;  /* 0x0000002005057220 */ /* 0x000fe20000400000 */
[----:B------:R-:W-:Y:S01]  /*1570*/  FFMA.FTZ R7, R8, R7, -0.17900948226451873779 ;  /* 0xbe374e4308077423 */ /* 0x000fe20000010007 */
[----:B------:R-:W-:Y:S01]  /*1580*/  FFMA.FTZ R19, R18, R9, 0.20512372255325317383 ;  /* 0x3e520bf412137423 */ /* 0x000fe20000010009 */
[----:B------:R-:W-:Y:S01]  /*1590*/  LEA R13, R13, R20, 0x3 ;  /* 0x000000140d0d7211 */ /* 0x000fe200078e18ff */
[----:B-1----:R-:W-:Y:S01]  /*15a0*/  FMUL R38, R4, R38 ;  /* 0x0000002604267220 */ /* 0x002fe20000400000 */
[----:B------:R-:W-:Y:S01]  /*15b0*/  FFMA.FTZ R7, R8, R7, 0.20512372255325317383 ;  /* 0x3e520bf408077423 */ /* 0x000fe20000010007 */
[C---:B------:R-:W-:Y:S01]  /*15c0*/  FMUL R20, R4.reuse, R35 ;  /* 0x0000002304147220 */ /* 0x040fe20000400000 */
[----:B------:R-:W-:Y:S01]  /*15d0*/  FMUL R21, R4, R34 ;  /* 0x0000002204157220 */ /* 0x000fe20000400000 */
[----:B------:R-:W0:Y:S01]  /*15e0*/  LDC R12, c[0x0][0x278] ;  /* 0x00009e00ff0c7b82 */ /* 0x000e220000000800 */
[----:B------:R-:W-:Y:S01]  /*15f0*/  FFMA.FTZ R7, R8, R7, -0.24046532809734344482 ;  /* 0xbe763c8b08077423 */ /* 0x000fe20000010007 */
[----:B------:R-:W-:Y:S01]  /*1600*/  FFMA.FTZ R19, R18, R19, -0.24046532809734344482 ;  /* 0xbe763c8b12137423 */ /* 0x000fe20000010013 */
[----:B------:R-:W-:-:S02]  /*1610*/  SHF.R.U32.HI R29, RZ, 0x6, R2 ;  /* 0x00000006ff1d7819 */ /* 0x000fc40000011602 */
[----:B------:R-:W-:Y:S01]  /*1620*/  FFMA.FTZ R9, R8, R7, 0.28857114911079406738 ;  /* 0x3e93bf9908097423 */ /* 0x000fe20000010007 */
[----:B------:R-:W-:Y:S01]  /*1630*/  FMUL R7, R4, R39 ;  /* 0x0000002704077220 */ /* 0x000fe20000400000 */
[----:B------:R-:W-:Y:S01]  /*1640*/  F2FP.F16.F32.PACK_AB R4, R36, R5 ;  /* 0x000000052404723e */ /* 0x000fe200000000ff */
[----:B------:R-:W-:Y:S01]  /*1650*/  FFMA.FTZ R19, R18, R19, 0.28857114911079406738 ;  /* 0x3e93bf9912137423 */ /* 0x000fe20000010013 */
[----:B------:R-:W-:Y:S01]  /*1660*/  F2FP.F16.F32.PACK_AB R5, R37, R6 ;  /* 0x000000062505723e */ /* 0x000fe200000000ff */
[----:B------:R-:W-:Y:S01]  /*1670*/  FFMA.FTZ R9, R8, R9, -0.36067417263984680176 ;  /* 0xbeb8aa4908097423 */ /* 0x000fe20000010009 */
[----:B------:R-:W-:Y:S01]  /*1680*/  F2FP.F16.F32.PACK_AB R6, R38, R21 ;  /* 0x000000152606723e */ /* 0x000fe200000000ff */
[----:B------:R-:W-:Y:S01]  /*1690*/  FFMA.FTZ R19, R18, R19, -0.36067417263984680176 ;  /* 0xbeb8aa4912137423 */ /* 0x000fe20000010013 */
[----:B------:R-:W-:Y:S01]  /*16a0*/  F2FP.F16.F32.PACK_AB R7, R7, R20 ;  /* 0x000000140707723e */ /* 0x000fe200000000ff */
[----:B------:R-:W-:Y:S01]  /*16b0*/  FFMA.FTZ R9, R8, R9, 0.48089820146560668945 ;  /* 0x3ef6384a08097423 */ /* 0x000fe20000010009 */
[----:B------:R-:W-:Y:S01]  /*16c0*/  SHF.L.U32 R20, R2, 0x4, RZ ;  /* 0x0000000402147819 */ /* 0x000fe200000006ff */
[----:B------:R-:W-:Y:S01]  /*16d0*/  FFMA.FTZ R19, R18, R19, 0.48089820146560668945 ;  /* 0x3ef6384a12137423 */ /* 0x000fe20000010013 */
[----:B------:R-:W-:Y:S01]  /*16e0*/  SGXT.U32 R29, R29, 0x1 ;  /* 0x000000011d1d781a */ /* 0x000fe20000000000 */
[----:B------:R1:W-:Y:S01]  /*16f0*/  STSM.16.M88.4 [R13], R4 ;  /* 0x000000040d007844 */ /* 0x0003e20000000200 */
[----:B------:R-:W-:Y:S01]  /*1700*/  FFMA.FTZ R9, R8, R9, -0.72134751081466674805 ;  /* 0xbf38aa3b08097423 */ /* 0x000fe20000010009 */
[----:B------:R-:W-:Y:S01]  /*1710*/  LOP3.LUT R20, R20, 0x7f0, RZ, 0xc0, !PT ;  /* 0x000007f014147812 */ /* 0x000fe200078ec0ff */
[----:B------:R-:W-:Y:S01]  /*1720*/  FFMA.FTZ R19, R18, R19, -0.72134751081466674805 ;  /* 0xbf38aa3b12137423 */ /* 0x000fe20000010013 */
[----:B------:R-:W-:Y:S01]  /*1730*/  BAR.SYNC.DEFER_BLOCKING 0x0 ;  /* 0x0000000000007b1d */ /* 0x000fe20000010000 */
[----:B------:R-:W-:Y:S01]  /*1740*/  FMUL R9, R8, R9 ;  /* 0x0000000908097220 */ /* 0x000fe20000400000 */
[----:B0-----:R-:W-:-:S02]  /*1750*/  IMAD R29, R29, R12, RZ ;  /* 0x0000000c1d1d7224 */ /* 0x001fc400078e02ff */
[----:B------:R-:W-:Y:S01]  /*1760*/  FMUL R21, R18, R19 ;  /* 0x0000001312157220 */ /* 0x000fe20000400000 */
[C---:B------:R-:W-:Y:S01]  /*1770*/  ISETP.GE.U32.AND P1, PT, R11.reuse, 0x7f800000, PT ;  /* 0x7f8000000b00780c */ /* 0x040fe20003f26070 */
[----:B------:R-:W-:Y:S01]  /*1780*/  FMUL R9, R8, R9 ;  /* 0x0000000908097220 */ /* 0x000fe20000400000 */
[----:B------:R-:W-:Y:S02]  /*1790*/  IMAD R25, R12, 0x2, R29 ;  /* 0x000000020c197824 */ /* 0x000fe400078e021d */
[----:B------:R-:W-:Y:S01]  /*17a0*/  FMUL R21, R18, R21 ;  /* 0x0000001512157220 */ /* 0x000fe20000400000 */
[----:B------:R-:W-:Y:S01]  /*17b0*/  ISETP.GE.U32.AND P2, PT, R10, 0x7f800000, PT ;  /* 0x7f8000000a00780c */ /* 0x000fe20003f46070 */
[----:B------:R-:W-:Y:S01]  /*17c0*/  FFMA.FTZ R19, R8, 1.4426950216293334961, R9 ;  /* 0x3fb8aa3b08137823 */ /* 0x000fe20000010009 */
[----:B------:R-:W-:Y:S01]  /*17d0*/  FSETP.NEU.AND P0, PT, R11, RZ, PT ;  /* 0x000000ff0b00720b */ /* 0x000fe20003f0d000 */
[----:B------:R-:W0:Y:S01]  /*17e0*/  LDC.64 R8, c[0x0][0x228] ;  /* 0x00008a00ff087b82 */ /* 0x000e220000000a00 */
[----:B-1----:R-:W-:Y:S01]  /*17f0*/  LEA R13, R12, R25, 0x1 ;  /* 0x000000190c0d7211 */ /* 0x002fe200078e08ff */
[----:B------:R-:W-:Y:S01]  /*1800*/  FFMA.FTZ R18, R18, 1.4426950216293334961, R21 ;  /* 0x3fb8aa3b12127823 */ /* 0x000fe20000010015 */
[----:B------:R-:W-:-:S03]  /*1810*/  FADD R14, R14, R19 ;  /* 0x000000130e0e7221 */ /* 0x000fc60000000000 */
[----:B------:R-:W-:Y:S02]  /*1820*/  IMAD R19, R12, 0x2, R13 ;  /* 0x000000020c137824 */ /* 0x000fe400078e020d */
[----:B------:R-:W-:Y:S01]  /*1830*/  FADD R17, R17, R18 ;  /* 0x0000001211117221 */ /* 0x000fe20000000000 */
[----:B------:R-:W-:Y:S01]  /*1840*/  @P1 MOV R22, 0x7f800000 ;  /* 0x7f80000000161802 */ /* 0x000fe20000000f00 */
[----:B------:R-:W-:Y:S01]  /*1850*/  IMAD R18, R0, UR5, RZ ;  /* 0x0000000500127c24 */ /* 0x000fe2000f8e02ff */
[----:B------:R-:W-:Y:S01]  /*1860*/  UIMAD.WIDE UR4, UR4, 0x2, URZ ;  /* 0x00000002040478a5 */ /* 0x000fe2000f8e023f */
[----:B------:R-:W-:Y:S01]  /*1870*/  IMAD R21, R12, 0x2, R19 ;  /* 0x000000020c157824 */ /* 0x000fe200078e0213 */
[----:B------:R-:W-:Y:S01]  /*1880*/  @P2 MOV R31, 0x7f800000 ;  /* 0x7f800000001f2802 */ /* 0x000fe20000000f00 */
[----:B------:R1:W2:Y:S01]  /*1890*/  LDS.128 R4, [R20+UR12] ;  /* 0x0000000c14047984 */ /* 0x0002a20008000c00 */
[----:B------:R-:W-:Y:S01]  /*18a0*/  @P1 FFMA.FTZ R14, R11, R22, +INF ;  /* 0x7f8000000b0e1423 */ /* 0x000fe20000010016 */
[----:B------:R-:W-:Y:S01]  /*18b0*/  SHF.L.U32 R11, R18, 0x1, RZ ;  /* 0x00000001120b7819 */ /* 0x000fe200000006ff */
[----:B------:R-:W-:Y:S01]  /*18c0*/  IMAD R23, R12, 0x2, R21 ;  /* 0x000000020c177824 */ /* 0x000fe200078e0215 */
[----:B------:R-:W-:Y:S01]  /*18d0*/  FSETP.NEU.AND P1, PT, R10, RZ, PT ;  /* 0x000000ff0a00720b */ /* 0x000fe20003f2d000 */
[----:B------:R-:W-:-:S04]  /*18e0*/  IMAD.HI R28, R18, 0x2, RZ ;  /* 0x00000002121c7827 */ /* 0x000fc800078e02ff */
[----:B------:R-:W-:Y:S01]  /*18f0*/  @P2 FFMA.FTZ R17, R10, R31, +INF ;  /* 0x7f8000000a112423 */ /* 0x000fe2000001001f */
[----:B------:R-:W-:Y:S01]  /*1900*/  FSEL R14, R14, -INF , P0 ;  /* 0xff8000000e0e7808 */ /* 0x000fe20000000000 */
[----:B------:R-:W-:Y:S01]  /*1910*/  ULDC UR4, c[0x0][0x27c] ;  /* 0x00009f0000047ab9 */ /* 0x000fe20000000800 */
[----:B------:R-:W-:Y:S01]  /*1920*/  IMAD R27, R12, 0x2, R23 ;  /* 0x000000020c1b7824 */ /* 0x000fe200078e0217 */
[----:B------:R-:W-:Y:S01]  /*1930*/  UIMAD UR4, UR13, UR4, URZ ;  /* 0x000000040d0472a4 */ /* 0x000fe2000f8e023f */
[----:B0-----:R-:W-:Y:S01]  /*1940*/  IADD3 R26, P3, P4, R11, UR6, R8 ;  /* 0x000000060b1a7c10 */ /* 0x001fe2000fc7e008 */
[----:B------:R-:W-:Y:S01]  /*1950*/  FFMA R14, R14, 0.69314718246459960938, R15 ;  /* 0x3f3172180e0e7823 */ /* 0x000fe2000000000f */
[----:B------:R-:W-:Y:S01]  /*1960*/  FSEL R17, R17, -INF , P1 ;  /* 0xff80000011117808 */ /* 0x000fe20000800000 */
[----:B------:R-:W-:Y:S01]  /*1970*/  USHF.L.U32 UR6, UR4, 0x2, URZ ;  /* 0x0000000204067899 */ /* 0x000fe2000800063f */
[----:B------:R-:W-:Y:S01]  /*1980*/  IADD3.X R28, R28, UR5, R9, P3, P4 ;  /* 0x000000051c1c7c10 */ /* 0x000fe20009fe8409 */
[----:B------:R-:W-:Y:S01]  /*1990*/  UIMAD.WIDE UR4, UR4, 0x4, URZ ;  /* 0x00000004040478a5 */ /* 0x000fe2000f8e023f */
[----:B------:R-:W-:Y:S01]  /*19a0*/  LEA R8, P3, R29, R26, 0x1 ;  /* 0x0000001a1d087211 */ /* 0x000fe200078608ff */
[----:B------:R-:W-:Y:S01]  /*19b0*/  FFMA R15, R17, 0.69314718246459960938, R16 ;  /* 0x3f317218110f7823 */ /* 0x000fe20000000010 */
[----:B------:R-:W-:-:S02]  /*19c0*/  LEA R31, R12, R27, 0x1 ;  /* 0x0000001b0c1f7211 */ /* 0x000fc400078e08ff */
[-C--:B------:R-:W-:Y:S02]  /*19d0*/  LEA R10, P6, R25, R26.reuse, 0x1 ;  /* 0x0000001a190a7211 */ /* 0x080fe400078c08ff */
[----:B------:R-:W-:Y:S02]  /*19e0*/  LEA R12, P5, R13, R26, 0x1 ;  /* 0x0000001a0d0c7211 */ /* 0x000fe400078a08ff */
[----:B------:R-:W-:Y:S02]  /*19f0*/  LEA.HI.X.SX32 R9, R29, R28, 0x1, P3 ;  /* 0x0000001c1d097211 */ /* 0x000fe400018f0eff */
[----:B------:R-:W-:Y:S02]  /*1a00*/  LEA R18, P2, R19, R26, 0x1 ;  /* 0x0000001a13127211 */ /* 0x000fe400078408ff */
[----:B------:R-:W-:Y:S02]  /*1a10*/  LEA.HI.X.SX32 R11, R25, R28, 0x1, P6 ;  /* 0x0000001c190b7211 */ /* 0x000fe400030f0eff */
[----:B-1----:R-:W-:-:S02]  /*1a20*/  LEA R20, P4, R21, R26, 0x1 ;  /* 0x0000001a15147211 */ /* 0x002fc400078808ff */
[----:B------:R-:W-:Y:S02]  /*1a30*/  LEA.HI.X.SX32 R13, R13, R28, 0x1, P5 ;  /* 0x0000001c0d0d7211 */ /* 0x000fe400028f0eff */
[-C--:B------:R-:W-:Y:S02]  /*1a40*/  LEA R22, P3, R23, R26.reuse, 0x1 ;  /* 0x0000001a17167211 */ /* 0x080fe400078608ff */
[-C--:B------:R-:W-:Y:S02]  /*1a50*/  LEA R24, P6, R27, R26.reuse, 0x1 ;  /* 0x0000001a1b187211 */ /* 0x080fe400078c08ff */
[----:B------:R-:W-:Y:S01]  /*1a60*/  LEA R26, P5, R31, R26, 0x1 ;  /* 0x0000001a1f1a7211 */ /* 0x000fe200078a08ff */
[----:B--2---:R0:W-:Y:S01]  /*1a70*/  STG.E.U16 desc[UR18][R8.64], R4 ;  /* 0x0000000408007986 */ /* 0x0041e2000c101512 */
[-C--:B------:R-:W-:Y:S02]  /*1a80*/  LEA.HI.X.SX32 R19, R19, R28.reuse, 0x1, P2 ;  /* 0x0000001c13137211 */ /* 0x080fe400010f0eff */
[-C--:B------:R-:W-:Y:S01]  /*1a90*/  LEA.HI.X.SX32 R21, R21, R28.reuse, 0x1, P4 ;  /* 0x0000001c15157211 */ /* 0x080fe200020f0eff */
[----:B------:R1:W-:Y:S01]  /*1aa0*/  STG.E.U16 desc[UR18][R10.64], R5 ;  /* 0x000000050a007986 */ /* 0x0003e2000c101512 */
[----:B------:R-:W-:-:S02]  /*1ab0*/  LEA.HI.X.SX32 R23, R23, R28, 0x1, P3 ;  /* 0x0000001c17177211 */ /* 0x000fc400018f0eff */
[-C--:B------:R-:W-:Y:S01]  /*1ac0*/  LEA.HI.X.SX32 R25, R27, R28.reuse, 0x1, P6 ;  /* 0x0000001c1b197211 */ /* 0x080fe200030f0eff */
[----:B------:R2:W-:Y:S01]  /*1ad0*/  STG.E.U16 desc[UR18][R12.64], R6 ;  /* 0x000000060c007986 */ /* 0x0005e2000c101512 */
[----:B------:R-:W-:Y:S02]  /*1ae0*/  LEA.HI.X.SX32 R27, R31, R28, 0x1, P5 ;  /* 0x0000001c1f1b7211 */ /* 0x000fe400028f0eff */
[----:B------:R-:W-:Y:S01]  /*1af0*/  PRMT R30, R7, 0x7632, R30 ;  /* 0x00007632071e7816 */ /* 0x000fe2000000001e */
[----:B------:R3:W-:Y:S01]  /*1b00*/  STG.E.U16 desc[UR18][R18.64], R7 ;  /* 0x0000000712007986 */ /* 0x0007e2000c101512 */
[----:B0-----:R-:W-:Y:S01]  /*1b10*/  PRMT R9, R4, 0x7632, R9 ;  /* 0x0000763204097816 */ /* 0x001fe20000000009 */
[----:B------:R-:W0:Y:S01]  /*1b20*/  LDC.64 R28, c[0x0][0x230] ;  /* 0x00008c00ff1c7b82 */ /* 0x000e220000000a00 */
[C---:B------:R-:W-:Y:S01]  /*1b30*/  LOP3.LUT P2, RZ, R2.reuse, 0x40, RZ, 0xc0, !PT ;  /* 0x0000004002ff7812 */ /* 0x040fe2000784c0ff */
[----:B------:R-:W-:Y:S01]  /*1b40*/  IMAD.SHL.U32 R2, R2, 0x2, RZ ;  /* 0x0000000202027824 */ /* 0x000fe200078e00ff */
[----:B-1----:R-:W-:Y:S01]  /*1b50*/  PRMT R11, R5, 0x7632, R11 ;  /* 0x00007632050b7816 */ /* 0x002fe2000000000b */
[----:B------:R3:W-:Y:S01]  /*1b60*/  STG.E.U16 desc[UR18][R20.64], R9 ;  /* 0x0000000914007986 */ /* 0x0007e2000c101512 */
[C---:B------:R-:W-:Y:S01]  /*1b70*/  SHF.L.U32 R5, R0.reuse, 0x2, RZ ;  /* 0x0000000200057819 */ /* 0x040fe200000006ff */
[----:B------:R-:W-:Y:S01]  /*1b80*/  IMAD.HI R0, R0, 0x4, RZ ;  /* 0x0000000400007827 */ /* 0x000fe200078e02ff */
[----:B--2---:R-:W-:Y:S01]  /*1b90*/  PRMT R13, R6, 0x7632, R13 ;  /* 0x00007632060d7816 */ /* 0x004fe2000000000d */
[----:B------:R3:W-:Y:S01]  /*1ba0*/  STG.E.U16 desc[UR18][R22.64], R11 ;  /* 0x0000000b16007986 */ /* 0x0007e2000c101512 */
[----:B------:R-:W-:-:S03]  /*1bb0*/  LOP3.LUT R2, R2, 0xf8, RZ, 0xc0, !PT ;  /* 0x000000f802027812 */ /* 0x000fc600078ec0ff */
[----:B------:R3:W-:Y:S04]  /*1bc0*/  STG.E.U16 desc[UR18][R24.64], R13 ;  /* 0x0000000d18007986 */ /* 0x0007e8000c101512 */
[----:B------:R3:W-:Y:S01]  /*1bd0*/  STG.E.U16 desc[UR18][R26.64], R30 ;  /* 0x0000001e1a007986 */ /* 0x0007e2000c101512 */
[----:B------:R-:W-:Y:S01]  /*1be0*/  BAR.SYNC.DEFER_BLOCKING 0x0 ;  /* 0x0000000000007b1d */ /* 0x000fe20000010000 */
[----:B0-----:R-:W-:-:S04]  /*1bf0*/  IADD3 R28, P0, P1, R5, UR6, R28 ;  /* 0x00000006051c7c10 */ /* 0x001fc8000f91e01c */
[----:B------:R-:W-:Y:S01]  /*1c00*/  IADD3.X R29, R0, UR5, R29, P0, P1 ;  /* 0x00000005001d7c10 */ /* 0x000fe200087e241d */
[----:B------:R3:W-:Y:S02]  /*1c10*/  STS.64 [R2+UR12], R14 ;  /* 0x0000000e02007988 */ /* 0x0007e40008000a0c */
[----:B------:R-:W-:Y:S06]  /*1c20*/  BAR.SYNC.DEFER_BLOCKING 0x0 ;  /* 0x0000000000007b1d */ /* 0x000fec0000010000 */
[----:B------:R-:W-:Y:S05]  /*1c30*/  @P2 EXIT ;  /* 0x000000000000294d */ /* 0x000fea0003800000 */
[----:B------:R-:W0:Y:S04]  /*1c40*/  LDS R3, [R3] ;  /* 0x0000000003037984 */ /* 0x000e280000000800 */
[----:B0-----:R-:W-:Y:S01]  /*1c50*/  STG.E desc[UR18][R28.64], R3 ;  /* 0x000000031c007986 */ /* 0x001fe2000c101912 */
[----:B------:R-:W-:Y:S05]  /*1c60*/  EXIT ;  /* 0x000000000000794d */ /* 0x000fea0003800000 */
.L_x_2:
[----:B------:R-:W-:-:S00]  /*1c70*/  BRA `(.L_x_2) ;  /* 0xfffffffc00fc7947 */ /* 0x000fc0000383ffff */
[----:B------:R-:W-:-:S00]  /*1c80*/  NOP ;  /* 0x0000000000007918 */ /* 0x000fc00000000000 */
[----:B------:R-:W-:-:S00]  /*1c90*/  NOP ;  /* 0x0000000000007918 */ /* 0x000fc00000000000 */
[----:B------:R-:W-:-:S00]  /*1ca0*/  NOP ;  /* 0x0000000000007918 */ /* 0x000fc00000000000 */
[----:B------:R-:W-:-:S00]  /*1cb0*/  NOP ;  /* 0x0000000000007918 */ /* 0x000fc00000000000 */
[----:B------:R-:W-:-:S00]  /*1cc0*/  NOP ;  /* 0x0000000000007918 */ /* 0x000fc00000000000 */
[----:B------:R-:W-:-:S00]  /*1cd0*/  NOP ;  /* 0x0000000000007918 */ /* 0x000fc00000000000 */
[----:B------:R-:W-:-:S00]  /*1ce0*/  NOP ;  /* 0x0000000000007918 */ /* 0x000fc00000000000 */
[----:B------:R-:W-:-:S00]  /*1cf0*/  NOP ;  /* 0x0000000000007918 */ /* 0x000fc00000000000 */
.L_x_3:


//--------------------- .nv.global.init           --------------------------
	.section	.nv.global.init,"aw",@progbits
.nv.global.init:
	.type		_$_str,@object
	.size		_$_str,(.L_0 - _$_str)
_$_str:
        /*0000*/ 	.byte	0x5f, 0x5f, 0x43, 0x55, 0x44, 0x41, 0x5f, 0x46, 0x54, 0x5a, 0x00
.L_0:


//--------------------- .nv.shared.attn_fwd       --------------------------
	.section	.nv.shared.attn_fwd,"aw",@nobits
	.sectionflags	@""
	.align	16
	.zero		1024


//--------------------- .nv.shared.reserved.0     --------------------------
	.section	.nv.shared.reserved.0,"aw",@nobits
	.weak		__nv_reservedSMEM_offset_0_alias
	.size		__nv_reservedSMEM_offset_0_alias, 0, 0
	.other		__nv_reservedSMEM_offset_0_alias,@"STO_CUDA_RESERVED_SHARED STV_DEFAULT"
__nv_reservedSMEM_offset_0_alias:
	.zero		0


//--------------------- .nv.constant0.attn_fwd    --------------------------
	.section	.nv.constant0.attn_fwd,"a",@progbits
	.sectionflags	@""
	.align	4
.nv.constant0.attn_fwd:
	.zero		664


//--------------------- SYMBOLS --------------------------

	.type		.nv.reservedSmem.offset0,@object
	.size		.nv.reservedSmem.offset0,0x4
